	.target	sm_90a

	.elftype	@"ET_EXEC"


//--------------------- .note.nv.tkinfo           --------------------------
	.section	.note.nv.tkinfo,"",@"SHT_NOTE"
	.sectionflags	@"SHF_NOTE_NV_TKINFO"
	.tkinfo
        /*0018*/ 	.word	0x00000002
        /*0030*/ 	.string	""
        /*0030*/ 	.string	"ptxas"
        /*0030*/ 	.string	"Cuda compilation tools, release 13.0, V13.0.88"
        /*0030*/ 	.string	"Build cuda_13.0.r13.0/compiler.36424714_0"
        /*0030*/ 	.string	"-arch sm_90a -m 64 "



//--------------------- .note.nv.cuinfo           --------------------------
	.section	.note.nv.cuinfo,"",@"SHT_NOTE"
	.sectionflags	@"SHF_NOTE_NV_CUINFO"
        /*0018*/ 	.short	0x0002
        /*001a*/ 	.short	0x005a
        /*001c*/ 	.short	0x0082
	.zero		2


//--------------------- .nv.info                  --------------------------
	.section	.nv.info,"",@"SHT_CUDA_INFO"
	.align	4


	//----- nvinfo : EIATTR_REGCOUNT
	.align		4
        /*0000*/ 	.byte	0x04, 0x2f
        /*0002*/ 	.short	(.L_12 - .L_11)
	.align		4
.L_11:
        /*0004*/ 	.word	index@(_ZN7cutlass13device_kernelINS_4gemm6kernel13GemmUniversalIN4cute5tupleIJiiiiEEENS1_10collective13CollectiveMmaINS1_37MainloopSm90TmaGmmaWarpSpecializedFP8ILi37ENS5_IJNS4_1CILi2EEESB_NSA_ILi1EEEEEENS1_35KernelTmaWarpSpecializedCooperativeEEENS5_IJNSA_ILi128EEENSA_ILi64EEENSA_ILi32EEEEEENS_12float_e4m3_tENS5_IJlSC_lEEESK_SL_NS4_8TiledMMAINS4_8MMA_AtomIJNS4_4SM904GMMA30MMA_64x64x32_F32E4M3E4M3_SS_TNILNSP_7ScaleInE1ELSR_1EEEEEENS4_6LayoutINS5_IJSB_SC_SC_EEENS5_IJSC_NSA_ILi0EEESW_EEEEENS5_IJNS4_10UnderscoreESZ_SZ_EEEEENS4_23SM90_TMA_LOAD_MULTICASTENS4_14ComposedLayoutINS4_7SwizzleILi1ELi4ELi3EEENS4_18smem_ptr_flag_bitsILi8EEENSU_INS5_IJNSA_ILi8EEESI_EEENS5_IJSI_SC_EEEEEEEvNS4_8identityES12_S1C_vS1D_EENS_8epilogue10collective6detail29Sm90TmaWarpSpecializedAdapterINS1G_15DefaultEpilogueISK_SL_SL_NS1F_6thread17LinearCombinationISK_Li1EffLNS1K_9ScaleType4KindE0ELNS_15FloatRoundStyleE2ESK_EENS1_15EpilogueDefaultEEEEEvvEEEEvNT_6ParamsE)
        /*0008*/ 	.word	0x000000a8


	//----- nvinfo : EIATTR_FRAME_SIZE
	.align		4
.L_12:
        /*000c*/ 	.byte	0x04, 0x11
        /*000e*/ 	.short	(.L_14 - .L_13)
	.align		4
.L_13:
        /*0010*/ 	.word	index@(_ZN7cutlass13device_kernelINS_4gemm6kernel13GemmUniversalIN4cute5tupleIJiiiiEEENS1_10collective13CollectiveMmaINS1_37MainloopSm90TmaGmmaWarpSpecializedFP8ILi37ENS5_IJNS4_1CILi2EEESB_NSA_ILi1EEEEEENS1_35KernelTmaWarpSpecializedCooperativeEEENS5_IJNSA_ILi128EEENSA_ILi64EEENSA_ILi32EEEEEENS_12float_e4m3_tENS5_IJlSC_lEEESK_SL_NS4_8TiledMMAINS4_8MMA_AtomIJNS4_4SM904GMMA30MMA_64x64x32_F32E4M3E4M3_SS_TNILNSP_7ScaleInE1ELSR_1EEEEEENS4_6LayoutINS5_IJSB_SC_SC_EEENS5_IJSC_NSA_ILi0EEESW_EEEEENS5_IJNS4_10UnderscoreESZ_SZ_EEEEENS4_23SM90_TMA_LOAD_MULTICASTENS4_14ComposedLayoutINS4_7SwizzleILi1ELi4ELi3EEENS4_18smem_ptr_flag_bitsILi8EEENSU_INS5_IJNSA_ILi8EEESI_EEENS5_IJSI_SC_EEEEEEEvNS4_8identityES12_S1C_vS1D_EENS_8epilogue10collective6detail29Sm90TmaWarpSpecializedAdapterINS1G_15DefaultEpilogueISK_SL_SL_NS1F_6thread17LinearCombinationISK_Li1EffLNS1K_9ScaleType4KindE0ELNS_15FloatRoundStyleE2ESK_EENS1_15EpilogueDefaultEEEEEvvEEEEvNT_6ParamsE)
        /*0014*/ 	.word	0x00000000


	//----- nvinfo : EIATTR_MIN_STACK_SIZE
	.align		4
.L_14:
        /*0018*/ 	.byte	0x04, 0x12
        /*001a*/ 	.short	(.L_16 - .L_15)
	.align		4
.L_15:
        /*001c*/ 	.word	index@(_ZN7cutlass13device_kernelINS_4gemm6kernel13GemmUniversalIN4cute5tupleIJiiiiEEENS1_10collective13CollectiveMmaINS1_37MainloopSm90TmaGmmaWarpSpecializedFP8ILi37ENS5_IJNS4_1CILi2EEESB_NSA_ILi1EEEEEENS1_35KernelTmaWarpSpecializedCooperativeEEENS5_IJNSA_ILi128EEENSA_ILi64EEENSA_ILi32EEEEEENS_12float_e4m3_tENS5_IJlSC_lEEESK_SL_NS4_8TiledMMAINS4_8MMA_AtomIJNS4_4SM904GMMA30MMA_64x64x32_F32E4M3E4M3_SS_TNILNSP_7ScaleInE1ELSR_1EEEEEENS4_6LayoutINS5_IJSB_SC_SC_EEENS5_IJSC_NSA_ILi0EEESW_EEEEENS5_IJNS4_10UnderscoreESZ_SZ_EEEEENS4_23SM90_TMA_LOAD_MULTICASTENS4_14ComposedLayoutINS4_7SwizzleILi1ELi4ELi3EEENS4_18smem_ptr_flag_bitsILi8EEENSU_INS5_IJNSA_ILi8EEESI_EEENS5_IJSI_SC_EEEEEEEvNS4_8identityES12_S1C_vS1D_EENS_8epilogue10collective6detail29Sm90TmaWarpSpecializedAdapterINS1G_15DefaultEpilogueISK_SL_SL_NS1F_6thread17LinearCombinationISK_Li1EffLNS1K_9ScaleType4KindE0ELNS_15FloatRoundStyleE2ESK_EENS1_15EpilogueDefaultEEEEEvvEEEEvNT_6ParamsE)
        /*0020*/ 	.word	0x00000000
.L_16:


//--------------------- .nv.compat                --------------------------
	.section	.nv.compat,"",@"SHT_CUDA_COMPAT_INFO"
	.align	4
        /*0000*/ 	.byte	0x02, 0x09, 0x01, 0x00, 0x02, 0x02, 0x04, 0x00, 0x02, 0x05, 0x05, 0x00, 0x03, 0x07, 0x01, 0x01
        /*0010*/ 	.byte	0x02, 0x03, 0x01, 0x00, 0x02, 0x06, 0x01, 0x00, 0x04, 0x0b, 0x08, 0x00, 0x00, 0x00, 0x00, 0x00
        /*0020*/ 	.byte	0x00, 0x00, 0x00, 0x00


//--------------------- .nv.info._ZN7cutlass13device_kernelINS_4gemm6kernel13GemmUniversalIN4cute5tupleIJiiiiEEENS1_10collective13CollectiveMmaINS1_37MainloopSm90TmaGmmaWarpSpecializedFP8ILi37ENS5_IJNS4_1CILi2EEESB_NSA_ILi1EEEEEENS1_35KernelTmaWarpSpecializedCooperativeEEENS5_IJNSA_ILi128EEENSA_ILi64EEENSA_ILi32EEEEEENS_12float_e4m3_tENS5_IJlSC_lEEESK_SL_NS4_8TiledMMAINS4_8MMA_AtomIJNS4_4SM904GMMA30MMA_64x64x32_F32E4M3E4M3_SS_TNILNSP_7ScaleInE1ELSR_1EEEEEENS4_6LayoutINS5_IJSB_SC_SC_EEENS5_IJSC_NSA_ILi0EEESW_EEEEENS5_IJNS4_10UnderscoreESZ_SZ_EEEEENS4_23SM90_TMA_LOAD_MULTICASTENS4_14ComposedLayoutINS4_7SwizzleILi1ELi4ELi3EEENS4_18smem_ptr_flag_bitsILi8EEENSU_INS5_IJNSA_ILi8EEESI_EEENS5_IJSI_SC_EEEEEEEvNS4_8identityES12_S1C_vS1D_EENS_8epilogue10collective6detail29Sm90TmaWarpSpecializedAdapterINS1G_15DefaultEpilogueISK_SL_SL_NS1F_6thread17LinearCombinationISK_Li1EffLNS1K_9ScaleType4KindE0ELNS_15FloatRoundStyleE2ESK_EENS1_15EpilogueDefaultEEEEEvvEEEEvNT_6ParamsE --------------------------
	.section	.nv.info._ZN7cutlass13device_kernelINS_4gemm6kernel13GemmUniversalIN4cute5tupleIJiiiiEEENS1_10collective13CollectiveMmaINS1_37MainloopSm90TmaGmmaWarpSpecializedFP8ILi37ENS5_IJNS4_1CILi2EEESB_NSA_ILi1EEEEEENS1_35KernelTmaWarpSpecializedCooperativeEEENS5_IJNSA_ILi128EEENSA_ILi64EEENSA_ILi32EEEEEENS_12float_e4m3_tENS5_IJlSC_lEEESK_SL_NS4_8TiledMMAINS4_8MMA_AtomIJNS4_4SM904GMMA30MMA_64x64x32_F32E4M3E4M3_SS_TNILNSP_7ScaleInE1ELSR_1EEEEEENS4_6LayoutINS5_IJSB_SC_SC_EEENS5_IJSC_NSA_ILi0EEESW_EEEEENS5_IJNS4_10UnderscoreESZ_SZ_EEEEENS4_23SM90_TMA_LOAD_MULTICASTENS4_14ComposedLayoutINS4_7SwizzleILi1ELi4ELi3EEENS4_18smem_ptr_flag_bitsILi8EEENSU_INS5_IJNSA_ILi8EEESI_EEENS5_IJSI_SC_EEEEEEEvNS4_8identityES12_S1C_vS1D_EENS_8epilogue10collective6detail29Sm90TmaWarpSpecializedAdapterINS1G_15DefaultEpilogueISK_SL_SL_NS1F_6thread17LinearCombinationISK_Li1EffLNS1K_9ScaleType4KindE0ELNS_15FloatRoundStyleE2ESK_EENS1_15EpilogueDefaultEEEEEvvEEEEvNT_6ParamsE,"",@"SHT_CUDA_INFO"
	.sectionflags	@""
	.align	4


	//----- nvinfo : EIATTR_CUDA_API_VERSION
	.align		4
        /*0000*/ 	.byte	0x04, 0x37
        /*0002*/ 	.short	(.L_18 - .L_17)
.L_17:
        /*0004*/ 	.word	0x00000082


	//----- nvinfo : EIATTR_KPARAM_INFO
	.align		4
.L_18:
        /*0008*/ 	.byte	0x04, 0x17
        /*000a*/ 	.short	(.L_20 - .L_19)
.L_19:
        /*000c*/ 	.word	0x00000000
        /*0010*/ 	.short	0x0000
        /*0012*/ 	.short	0x0070
        /*0014*/ 	.byte	0x00, 0xf0, 0x01, 0x10


	//----- nvinfo : EIATTR_SPARSE_MMA_MASK
	.align		4
.L_20:
        /*0018*/ 	.byte	0x03, 0x50
        /*001a*/ 	.short	0x0000


	//----- nvinfo : EIATTR_MAXREG_COUNT
	.align		4
        /*001c*/ 	.byte	0x03, 0x1b
        /*001e*/ 	.short	0x00a8


	//----- nvinfo : EIATTR_NUM_BARRIERS
	.align		4
        /*0020*/ 	.byte	0x02, 0x4c
        /*0022*/ 	.byte	0x01
	.zero		1


	//----- nvinfo : EIATTR_MERCURY_ISA_VERSION
	.align		4
        /*0024*/ 	.byte	0x03, 0x5f
        /*0026*/ 	.short	0x0101


	//----- nvinfo : EIATTR_INT_WARP_WIDE_INSTR_OFFSETS
	.align		4
        /*0028*/ 	.byte	0x04, 0x31
        /*002a*/ 	.short	(.L_22 - .L_21)


	//   ....[0]....
.L_21:
        /*002c*/ 	.word	0x000008c0


	//   ....[1]....
        /*0030*/ 	.word	0x000009f0


	//   ....[2]....
        /*0034*/ 	.word	0x00000ad0


	//----- nvinfo : EIATTR_COOP_GROUP_MASK_REGIDS
	.align		4
.L_22:
        /*0038*/ 	.byte	0x04, 0x29
        /*003a*/ 	.short	(.L_24 - .L_23)


	//   ....[0]....
.L_23:
        /*003c*/ 	.word	0xffffffff


	//   ....[1]....
        /*0040*/ 	.word	0xffffffff


	//   ....[2]....
        /*0044*/ 	.word	0xffffffff


	//   ....[3]....
        /*0048*/ 	.word	0xffffffff


	//   ....[4]....
        /*004c*/ 	.word	0xffffffff


	//   ....[5]....
        /*0050*/ 	.word	0xffffffff


	//----- nvinfo : EIATTR_COOP_GROUP_INSTR_OFFSETS
	.align		4
.L_24:
        /*0054*/ 	.byte	0x04, 0x28
        /*0056*/ 	.short	(.L_26 - .L_25)


	//   ....[0]....
.L_25:
        /*0058*/ 	.word	0x00000060


	//   ....[1]....
        /*005c*/ 	.word	0x00000070


	//   ....[2]....
        /*0060*/ 	.word	0x00000130


	//   ....[3]....
        /*0064*/ 	.word	0x00000720


	//   ....[4]....
        /*0068*/ 	.word	0x00000c40


	//   ....[5]....
        /*006c*/ 	.word	0x000016b0


	//----- nvinfo : EIATTR_REG_RECONFIG
	.align		4
.L_26:
        /*0070*/ 	.byte	0x01, 0x54
	.zero		2


	//----- nvinfo : EIATTR_MBARRIER_INSTR_OFFSETS
	.align		4
        /*0074*/ 	.byte	0x04, 0x39
        /*0076*/ 	.short	(.L_28 - .L_27)


	//   ....[0]....
.L_27:
        /*0078*/ 	.word	0x00000250
        /*007c*/ 	.word	0x000000ff
        /*0080*/ 	.word	0x00000000
        /*0084*/ 	.short	0x0100
        /*0086*/ 	.byte	0x08
	.zero		1


	//   ....[1]....
        /*0088*/ 	.word	0x00000260
        /*008c*/ 	.word	0x000000ff
        /*0090*/ 	.word	0x00000128
        /*0094*/ 	.short	0x0100
        /*0096*/ 	.byte	0x08
	.zero		1


	//   ....[2]....
        /*0098*/ 	.word	0x00000270
        /*009c*/ 	.word	0x000000ff
        /*00a0*/ 	.word	0x00000008
        /*00a4*/ 	.short	0x0100
        /*00a6*/ 	.byte	0x08
	.zero		1


	//   ....[3]....
        /*00a8*/ 	.word	0x00000280
        /*00ac*/ 	.word	0x000000ff
        /*00b0*/ 	.word	0x00000130
        /*00b4*/ 	.short	0x0100
        /*00b6*/ 	.byte	0x08
	.zero		1


	//   ....[4]....
        /*00b8*/ 	.word	0x00000290
        /*00bc*/ 	.word	0x000000ff
        /*00c0*/ 	.word	0x00000010
        /*00c4*/ 	.short	0x0100
        /*00c6*/ 	.byte	0x08
	.zero		1


	//   ....[5]....
        /*00c8*/ 	.word	0x000002a0
        /*00cc*/ 	.word	0x000000ff
        /*00d0*/ 	.word	0x00000138
        /*00d4*/ 	.short	0x0100
        /*00d6*/ 	.byte	0x08
	.zero		1


	//   ....[6]....
        /*00d8*/ 	.word	0x000002b0
        /*00dc*/ 	.word	0x000000ff
        /*00e0*/ 	.word	0x00000018
        /*00e4*/ 	.short	0x0100
        /*00e6*/ 	.byte	0x08
	.zero		1


	//   ....[7]....
        /*00e8*/ 	.word	0x000002c0
        /*00ec*/ 	.word	0x000000ff
        /*00f0*/ 	.word	0x00000140
        /*00f4*/ 	.short	0x0100
        /*00f6*/ 	.byte	0x08
	.zero		1


	//   ....[8]....
        /*00f8*/ 	.word	0x000002d0
        /*00fc*/ 	.word	0x000000ff
        /*0100*/ 	.word	0x00000020
        /*0104*/ 	.short	0x0100
        /*0106*/ 	.byte	0x08
	.zero		1


	//   ....[9]....
        /*0108*/ 	.word	0x000002e0
        /*010c*/ 	.word	0x000000ff
        /*0110*/ 	.word	0x00000148
        /*0114*/ 	.short	0x0100
        /*0116*/ 	.byte	0x08
	.zero		1


	//   ....[10]....
        /*0118*/ 	.word	0x000002f0
        /*011c*/ 	.word	0x000000ff
        /*0120*/ 	.word	0x00000028
        /*0124*/ 	.short	0x0100
        /*0126*/ 	.byte	0x08
	.zero		1


	//   ....[11]....
        /*0128*/ 	.word	0x00000300
        /*012c*/ 	.word	0x000000ff
        /*0130*/ 	.word	0x00000150
        /*0134*/ 	.short	0x0100
        /*0136*/ 	.byte	0x08
	.zero		1


	//   ....[12]....
        /*0138*/ 	.word	0x00000310
        /*013c*/ 	.word	0x000000ff
        /*0140*/ 	.word	0x00000030
        /*0144*/ 	.short	0x0100
        /*0146*/ 	.byte	0x08
	.zero		1


	//   ....[13]....
        /*0148*/ 	.word	0x00000320
        /*014c*/ 	.word	0x000000ff
        /*0150*/ 	.word	0x00000158
        /*0154*/ 	.short	0x0100
        /*0156*/ 	.byte	0x08
	.zero		1


	//   ....[14]....
        /*0158*/ 	.word	0x00000330
        /*015c*/ 	.word	0x000000ff
        /*0160*/ 	.word	0x00000038
        /*0164*/ 	.short	0x0100
        /*0166*/ 	.byte	0x08
	.zero		1


	//   ....[15]....
        /*0168*/ 	.word	0x00000340
        /*016c*/ 	.word	0x000000ff
        /*0170*/ 	.word	0x00000160
        /*0174*/ 	.short	0x0100
        /*0176*/ 	.byte	0x08
	.zero		1


	//   ....[16]....
        /*0178*/ 	.word	0x00000350
        /*017c*/ 	.word	0x000000ff
        /*0180*/ 	.word	0x00000040
        /*0184*/ 	.short	0x0100
        /*0186*/ 	.byte	0x08
	.zero		1


	//   ....[17]....
        /*0188*/ 	.word	0x00000360
        /*018c*/ 	.word	0x000000ff
        /*0190*/ 	.word	0x00000168
        /*0194*/ 	.short	0x0100
        /*0196*/ 	.byte	0x08
	.zero		1


	//   ....[18]....
        /*0198*/ 	.word	0x00000370
        /*019c*/ 	.word	0x000000ff
        /*01a0*/ 	.word	0x00000048
        /*01a4*/ 	.short	0x0100
        /*01a6*/ 	.byte	0x08
	.zero		1


	//   ....[19]....
        /*01a8*/ 	.word	0x00000380
        /*01ac*/ 	.word	0x000000ff
        /*01b0*/ 	.word	0x00000170
        /*01b4*/ 	.short	0x0100
        /*01b6*/ 	.byte	0x08
	.zero		1


	//   ....[20]....
        /*01b8*/ 	.word	0x00000390
        /*01bc*/ 	.word	0x000000ff
        /*01c0*/ 	.word	0x00000050
        /*01c4*/ 	.short	0x0100
        /*01c6*/ 	.byte	0x08
	.zero		1


	//   ....[21]....
        /*01c8*/ 	.word	0x000003a0
        /*01cc*/ 	.word	0x000000ff
        /*01d0*/ 	.word	0x00000178
        /*01d4*/ 	.short	0x0100
        /*01d6*/ 	.byte	0x08
	.zero		1


	//   ....[22]....
        /*01d8*/ 	.word	0x000003b0
        /*01dc*/ 	.word	0x000000ff
        /*01e0*/ 	.word	0x00000058
        /*01e4*/ 	.short	0x0100
        /*01e6*/ 	.byte	0x08
	.zero		1


	//   ....[23]....
        /*01e8*/ 	.word	0x000003c0
        /*01ec*/ 	.word	0x000000ff
        /*01f0*/ 	.word	0x00000180
        /*01f4*/ 	.short	0x0100
        /*01f6*/ 	.byte	0x08
	.zero		1


	//   ....[24]....
        /*01f8*/ 	.word	0x000003d0
        /*01fc*/ 	.word	0x000000ff
        /*0200*/ 	.word	0x00000060
        /*0204*/ 	.short	0x0100
        /*0206*/ 	.byte	0x08
	.zero		1


	//   ....[25]....
        /*0208*/ 	.word	0x000003e0
        /*020c*/ 	.word	0x000000ff
        /*0210*/ 	.word	0x00000188
        /*0214*/ 	.short	0x0100
        /*0216*/ 	.byte	0x08
	.zero		1


	//   ....[26]....
        /*0218*/ 	.word	0x000003f0
        /*021c*/ 	.word	0x000000ff
        /*0220*/ 	.word	0x00000068
        /*0224*/ 	.short	0x0100
        /*0226*/ 	.byte	0x08
	.zero		1


	//   ....[27]....
        /*0228*/ 	.word	0x00000400
        /*022c*/ 	.word	0x000000ff
        /*0230*/ 	.word	0x00000190
        /*0234*/ 	.short	0x0100
        /*0236*/ 	.byte	0x08
	.zero		1


	//   ....[28]....
        /*0238*/ 	.word	0x00000410
        /*023c*/ 	.word	0x000000ff
        /*0240*/ 	.word	0x00000070
        /*0244*/ 	.short	0x0100
        /*0246*/ 	.byte	0x08
	.zero		1


	//   ....[29]....
        /*0248*/ 	.word	0x00000420
        /*024c*/ 	.word	0x000000ff
        /*0250*/ 	.word	0x00000198
        /*0254*/ 	.short	0x0100
        /*0256*/ 	.byte	0x08
	.zero		1


	//   ....[30]....
        /*0258*/ 	.word	0x00000430
        /*025c*/ 	.word	0x000000ff
        /*0260*/ 	.word	0x00000078
        /*0264*/ 	.short	0x0100
        /*0266*/ 	.byte	0x08
	.zero		1


	//   ....[31]....
        /*0268*/ 	.word	0x00000440
        /*026c*/ 	.word	0x000000ff
        /*0270*/ 	.word	0x000001a0
        /*0274*/ 	.short	0x0100
        /*0276*/ 	.byte	0x08
	.zero		1


	//   ....[32]....
        /*0278*/ 	.word	0x00000450
        /*027c*/ 	.word	0x000000ff
        /*0280*/ 	.word	0x00000080
        /*0284*/ 	.short	0x0100
        /*0286*/ 	.byte	0x08
	.zero		1


	//   ....[33]....
        /*0288*/ 	.word	0x00000460
        /*028c*/ 	.word	0x000000ff
        /*0290*/ 	.word	0x000001a8
        /*0294*/ 	.short	0x0100
        /*0296*/ 	.byte	0x08
	.zero		1


	//   ....[34]....
        /*0298*/ 	.word	0x00000470
        /*029c*/ 	.word	0x000000ff
        /*02a0*/ 	.word	0x00000088
        /*02a4*/ 	.short	0x0100
        /*02a6*/ 	.byte	0x08
	.zero		1


	//   ....[35]....
        /*02a8*/ 	.word	0x00000480
        /*02ac*/ 	.word	0x000000ff
        /*02b0*/ 	.word	0x000001b0
        /*02b4*/ 	.short	0x0100
        /*02b6*/ 	.byte	0x08
	.zero		1


	//   ....[36]....
        /*02b8*/ 	.word	0x00000490
        /*02bc*/ 	.word	0x000000ff
        /*02c0*/ 	.word	0x00000090
        /*02c4*/ 	.short	0x0100
        /*02c6*/ 	.byte	0x08
	.zero		1


	//   ....[37]....
        /*02c8*/ 	.word	0x000004a0
        /*02cc*/ 	.word	0x000000ff
        /*02d0*/ 	.word	0x000001b8
        /*02d4*/ 	.short	0x0100
        /*02d6*/ 	.byte	0x08
	.zero		1


	//   ....[38]....
        /*02d8*/ 	.word	0x000004b0
        /*02dc*/ 	.word	0x000000ff
        /*02e0*/ 	.word	0x00000098
        /*02e4*/ 	.short	0x0100
        /*02e6*/ 	.byte	0x08
	.zero		1


	//   ....[39]....
        /*02e8*/ 	.word	0x000004c0
        /*02ec*/ 	.word	0x000000ff
        /*02f0*/ 	.word	0x000001c0
        /*02f4*/ 	.short	0x0100
        /*02f6*/ 	.byte	0x08
	.zero		1


	//   ....[40]....
        /*02f8*/ 	.word	0x000004d0
        /*02fc*/ 	.word	0x000000ff
        /*0300*/ 	.word	0x000000a0
        /*0304*/ 	.short	0x0100
        /*0306*/ 	.byte	0x08
	.zero		1


	//   ....[41]....
        /*0308*/ 	.word	0x000004e0
        /*030c*/ 	.word	0x000000ff
        /*0310*/ 	.word	0x000001c8
        /*0314*/ 	.short	0x0100
        /*0316*/ 	.byte	0x08
	.zero		1


	//   ....[42]....
        /*0318*/ 	.word	0x000004f0
        /*031c*/ 	.word	0x000000ff
        /*0320*/ 	.word	0x000000a8
        /*0324*/ 	.short	0x0100
        /*0326*/ 	.byte	0x08
	.zero		1


	//   ....[43]....
        /*0328*/ 	.word	0x00000500
        /*032c*/ 	.word	0x000000ff
        /*0330*/ 	.word	0x000001d0
        /*0334*/ 	.short	0x0100
        /*0336*/ 	.byte	0x08
	.zero		1


	//   ....[44]....
        /*0338*/ 	.word	0x00000510
        /*033c*/ 	.word	0x000000ff
        /*0340*/ 	.word	0x000000b0
        /*0344*/ 	.short	0x0100
        /*0346*/ 	.byte	0x08
	.zero		1


	//   ....[45]....
        /*0348*/ 	.word	0x00000520
        /*034c*/ 	.word	0x000000ff
        /*0350*/ 	.word	0x000001d8
        /*0354*/ 	.short	0x0100
        /*0356*/ 	.byte	0x08
	.zero		1


	//   ....[46]....
        /*0358*/ 	.word	0x00000530
        /*035c*/ 	.word	0x000000ff
        /*0360*/ 	.word	0x000000b8
        /*0364*/ 	.short	0x0100
        /*0366*/ 	.byte	0x08
	.zero		1


	//   ....[47]....
        /*0368*/ 	.word	0x00000540
        /*036c*/ 	.word	0x000000ff
        /*0370*/ 	.word	0x000001e0
        /*0374*/ 	.short	0x0100
        /*0376*/ 	.byte	0x08
	.zero		1


	//   ....[48]....
        /*0378*/ 	.word	0x00000550
        /*037c*/ 	.word	0x000000ff
        /*0380*/ 	.word	0x000000c0
        /*0384*/ 	.short	0x0100
        /*0386*/ 	.byte	0x08
	.zero		1


	//   ....[49]....
        /*0388*/ 	.word	0x00000560
        /*038c*/ 	.word	0x000000ff
        /*0390*/ 	.word	0x000001e8
        /*0394*/ 	.short	0x0100
        /*0396*/ 	.byte	0x08
	.zero		1


	//   ....[50]....
        /*0398*/ 	.word	0x00000570
        /*039c*/ 	.word	0x000000ff
        /*03a0*/ 	.word	0x000000c8
        /*03a4*/ 	.short	0x0100
        /*03a6*/ 	.byte	0x08
	.zero		1


	//   ....[51]....
        /*03a8*/ 	.word	0x00000580
        /*03ac*/ 	.word	0x000000ff
        /*03b0*/ 	.word	0x000001f0
        /*03b4*/ 	.short	0x0100
        /*03b6*/ 	.byte	0x08
	.zero		1


	//   ....[52]....
        /*03b8*/ 	.word	0x00000590
        /*03bc*/ 	.word	0x000000ff
        /*03c0*/ 	.word	0x000000d0
        /*03c4*/ 	.short	0x0100
        /*03c6*/ 	.byte	0x08
	.zero		1


	//   ....[53]....
        /*03c8*/ 	.word	0x000005a0
        /*03cc*/ 	.word	0x000000ff
        /*03d0*/ 	.word	0x000001f8
        /*03d4*/ 	.short	0x0100
        /*03d6*/ 	.byte	0x08
	.zero		1


	//   ....[54]....
        /*03d8*/ 	.word	0x000005b0
        /*03dc*/ 	.word	0x000000ff
        /*03e0*/ 	.word	0x000000d8
        /*03e4*/ 	.short	0x0100
        /*03e6*/ 	.byte	0x08
	.zero		1


	//   ....[55]....
        /*03e8*/ 	.word	0x000005c0
        /*03ec*/ 	.word	0x000000ff
        /*03f0*/ 	.word	0x00000200
        /*03f4*/ 	.short	0x0100
        /*03f6*/ 	.byte	0x08
	.zero		1


	//   ....[56]....
        /*03f8*/ 	.word	0x000005d0
        /*03fc*/ 	.word	0x000000ff
        /*0400*/ 	.word	0x000000e0
        /*0404*/ 	.short	0x0100
        /*0406*/ 	.byte	0x08
	.zero		1


	//   ....[57]....
        /*0408*/ 	.word	0x000005e0
        /*040c*/ 	.word	0x000000ff
        /*0410*/ 	.word	0x00000208
        /*0414*/ 	.short	0x0100
        /*0416*/ 	.byte	0x08
	.zero		1


	//   ....[58]....
        /*0418*/ 	.word	0x000005f0
        /*041c*/ 	.word	0x000000ff
        /*0420*/ 	.word	0x000000e8
        /*0424*/ 	.short	0x0100
        /*0426*/ 	.byte	0x08
	.zero		1


	//   ....[59]....
        /*0428*/ 	.word	0x00000600
        /*042c*/ 	.word	0x000000ff
        /*0430*/ 	.word	0x00000210
        /*0434*/ 	.short	0x0100
        /*0436*/ 	.byte	0x08
	.zero		1


	//   ....[60]....
        /*0438*/ 	.word	0x00000610
        /*043c*/ 	.word	0x000000ff
        /*0440*/ 	.word	0x000000f0
        /*0444*/ 	.short	0x0100
        /*0446*/ 	.byte	0x08
	.zero		1


	//   ....[61]....
        /*0448*/ 	.word	0x00000620
        /*044c*/ 	.word	0x000000ff
        /*0450*/ 	.word	0x00000218
        /*0454*/ 	.short	0x0100
        /*0456*/ 	.byte	0x08
	.zero		1


	//   ....[62]....
        /*0458*/ 	.word	0x00000630
        /*045c*/ 	.word	0x000000ff
        /*0460*/ 	.word	0x000000f8
        /*0464*/ 	.short	0x0100
        /*0466*/ 	.byte	0x08
	.zero		1


	//   ....[63]....
        /*0468*/ 	.word	0x00000640
        /*046c*/ 	.word	0x000000ff
        /*0470*/ 	.word	0x00000220
        /*0474*/ 	.short	0x0100
        /*0476*/ 	.byte	0x08
	.zero		1


	//   ....[64]....
        /*0478*/ 	.word	0x00000650
        /*047c*/ 	.word	0x000000ff
        /*0480*/ 	.word	0x00000100
        /*0484*/ 	.short	0x0100
        /*0486*/ 	.byte	0x08
	.zero		1


	//   ....[65]....
        /*0488*/ 	.word	0x00000660
        /*048c*/ 	.word	0x000000ff
        /*0490*/ 	.word	0x00000228
        /*0494*/ 	.short	0x0100
        /*0496*/ 	.byte	0x08
	.zero		1


	//   ....[66]....
        /*0498*/ 	.word	0x00000670
        /*049c*/ 	.word	0x000000ff
        /*04a0*/ 	.word	0x00000108
        /*04a4*/ 	.short	0x0100
        /*04a6*/ 	.byte	0x08
	.zero		1


	//   ....[67]....
        /*04a8*/ 	.word	0x00000680
        /*04ac*/ 	.word	0x000000ff
        /*04b0*/ 	.word	0x00000230
        /*04b4*/ 	.short	0x0100
        /*04b6*/ 	.byte	0x08
	.zero		1


	//   ....[68]....
        /*04b8*/ 	.word	0x00000690
        /*04bc*/ 	.word	0x000000ff
        /*04c0*/ 	.word	0x00000110
        /*04c4*/ 	.short	0x0100
        /*04c6*/ 	.byte	0x08
	.zero		1


	//   ....[69]....
        /*04c8*/ 	.word	0x000006a0
        /*04cc*/ 	.word	0x000000ff
        /*04d0*/ 	.word	0x00000238
        /*04d4*/ 	.short	0x0100
        /*04d6*/ 	.byte	0x08
	.zero		1


	//   ....[70]....
        /*04d8*/ 	.word	0x000006b0
        /*04dc*/ 	.word	0x000000ff
        /*04e0*/ 	.word	0x00000118
        /*04e4*/ 	.short	0x0100
        /*04e6*/ 	.byte	0x08
	.zero		1


	//   ....[71]....
        /*04e8*/ 	.word	0x000006c0
        /*04ec*/ 	.word	0x000000ff
        /*04f0*/ 	.word	0x00000240
        /*04f4*/ 	.short	0x0100
        /*04f6*/ 	.byte	0x08
	.zero		1


	//   ....[72]....
        /*04f8*/ 	.word	0x000006d0
        /*04fc*/ 	.word	0x000000ff
        /*0500*/ 	.word	0x00000120
        /*0504*/ 	.short	0x0100
        /*0506*/ 	.byte	0x08
	.zero		1


	//   ....[73]....
        /*0508*/ 	.word	0x000006e0
        /*050c*/ 	.word	0x000000ff
        /*0510*/ 	.word	0x00000248
        /*0514*/ 	.short	0x0100
        /*0516*/ 	.byte	0x08
	.zero		1


	//   ....[74]....
        /*0518*/ 	.word	0x00000b50
        /*051c*/ 	.word	0x000000ff
        /*0520*/ 	.word	0x00000260
        /*0524*/ 	.short	0x0100
        /*0526*/ 	.byte	0x06
	.zero		1


	//   ....[75]....
        /*0528*/ 	.word	0x00000be0
        /*052c*/ 	.word	0x000000ff
        /*0530*/ 	.word	0x00000268
        /*0534*/ 	.short	0x0100
        /*0536*/ 	.byte	0x06
	.zero		1


	//   ....[76]....
        /*0538*/ 	.word	0x000019f0
        /*053c*/ 	.word	0x000000ff
        /*0540*/ 	.word	0x00000000
        /*0544*/ 	.short	0x010a
        /*0546*/ 	.byte	0x06
	.zero		1


	//   ....[77]....
        /*0548*/ 	.word	0x00001a30
        /*054c*/ 	.word	0x000000ff
        /*0550*/ 	.word	0x00000000
        /*0554*/ 	.short	0x010a
        /*0556*/ 	.byte	0x06
	.zero		1


	//   ....[78]....
        /*0558*/ 	.word	0x00002020
        /*055c*/ 	.word	0x000000ff
        /*0560*/ 	.word	0x00000000
        /*0564*/ 	.short	0x010a
        /*0566*/ 	.byte	0x0c
	.zero		1


	//   ....[79]....
        /*0568*/ 	.word	0x00002060
        /*056c*/ 	.word	0x000000ff
        /*0570*/ 	.word	0x00000000
        /*0574*/ 	.short	0x010a
        /*0576*/ 	.byte	0x0c
	.zero		1


	//   ....[80]....
        /*0578*/ 	.word	0x00002440
        /*057c*/ 	.word	0x0000000a
        /*0580*/ 	.word	0x00000000
        /*0584*/ 	.short	0x0101
        /*0586*/ 	.byte	0x3f
	.zero		1


	//   ....[81]....
        /*0588*/ 	.word	0x00002900
        /*058c*/ 	.word	0x00000008
        /*0590*/ 	.word	0x00000000
        /*0594*/ 	.short	0x0101
        /*0596*/ 	.byte	0x3f
	.zero		1


	//   ....[82]....
        /*0598*/ 	.word	0x000062b0
        /*059c*/ 	.word	0x00000012
        /*05a0*/ 	.word	0x00000128
        /*05a4*/ 	.short	0x010a
        /*05a6*/ 	.byte	0x3f
	.zero		1


	//   ....[83]....
        /*05a8*/ 	.word	0x000066b0
        /*05ac*/ 	.word	0x00000008
        /*05b0*/ 	.word	0x00000268
        /*05b4*/ 	.short	0x0101
        /*05b6*/ 	.byte	0x3f
	.zero		1


	//   ....[84]....
        /*05b8*/ 	.word	0x00006d90
        /*05bc*/ 	.word	0x00000007
        /*05c0*/ 	.word	0x00000000
        /*05c4*/ 	.short	0x010a
        /*05c6*/ 	.byte	0x3f
	.zero		1


	//   ....[85]....
        /*05c8*/ 	.word	0x00006e10
        /*05cc*/ 	.word	0x00000006
        /*05d0*/ 	.word	0x00000000
        /*05d4*/ 	.short	0x010a
        /*05d6*/ 	.byte	0x3f
	.zero		1


	//   ....[86]....
        /*05d8*/ 	.word	0x00006ea0
        /*05dc*/ 	.word	0x00000007
        /*05e0*/ 	.word	0x00000000
        /*05e4*/ 	.short	0x010a
        /*05e6*/ 	.byte	0x3f
	.zero		1


	//   ....[87]....
        /*05e8*/ 	.word	0x00006f30
        /*05ec*/ 	.word	0x00000006
        /*05f0*/ 	.word	0x00000000
        /*05f4*/ 	.short	0x010a
        /*05f6*/ 	.byte	0x3f
	.zero		1


	//   ....[88]....
        /*05f8*/ 	.word	0x00006fc0
        /*05fc*/ 	.word	0x00000007
        /*0600*/ 	.word	0x00000000
        /*0604*/ 	.short	0x010a
        /*0606*/ 	.byte	0x3f
	.zero		1


	//   ....[89]....
        /*0608*/ 	.word	0x00007050
        /*060c*/ 	.word	0x00000006
        /*0610*/ 	.word	0x00000000
        /*0614*/ 	.short	0x010a
        /*0616*/ 	.byte	0x3f
	.zero		1


	//   ....[90]....
        /*0618*/ 	.word	0x000070e0
        /*061c*/ 	.word	0x00000007
        /*0620*/ 	.word	0x00000000
        /*0624*/ 	.short	0x010a
        /*0626*/ 	.byte	0x3f
	.zero		1


	//   ....[91]....
        /*0628*/ 	.word	0x00007170
        /*062c*/ 	.word	0x00000006
        /*0630*/ 	.word	0x00000000
        /*0634*/ 	.short	0x010a
        /*0636*/ 	.byte	0x3f
	.zero		1


	//   ....[92]....
        /*0638*/ 	.word	0x00007200
        /*063c*/ 	.word	0x00000007
        /*0640*/ 	.word	0x00000000
        /*0644*/ 	.short	0x010a
        /*0646*/ 	.byte	0x3f
	.zero		1


	//   ....[93]....
        /*0648*/ 	.word	0x00007290
        /*064c*/ 	.word	0x00000006
        /*0650*/ 	.word	0x00000000
        /*0654*/ 	.short	0x010a
        /*0656*/ 	.byte	0x3f
	.zero		1


	//   ....[94]....
        /*0658*/ 	.word	0x00007320
        /*065c*/ 	.word	0x00000007
        /*0660*/ 	.word	0x00000000
        /*0664*/ 	.short	0x010a
        /*0666*/ 	.byte	0x3f
	.zero		1


	//   ....[95]....
        /*0668*/ 	.word	0x000073b0
        /*066c*/ 	.word	0x00000006
        /*0670*/ 	.word	0x00000000
        /*0674*/ 	.short	0x010a
        /*0676*/ 	.byte	0x3f
	.zero		1


	//   ....[96]....
        /*0678*/ 	.word	0x00007440
        /*067c*/ 	.word	0x00000007
        /*0680*/ 	.word	0x00000000
        /*0684*/ 	.short	0x010a
        /*0686*/ 	.byte	0x3f
	.zero		1


	//   ....[97]....
        /*0688*/ 	.word	0x000074d0
        /*068c*/ 	.word	0x00000006
        /*0690*/ 	.word	0x00000000
        /*0694*/ 	.short	0x010a
        /*0696*/ 	.byte	0x3f
	.zero		1


	//   ....[98]....
        /*0698*/ 	.word	0x00007560
        /*069c*/ 	.word	0x00000007
        /*06a0*/ 	.word	0x00000000
        /*06a4*/ 	.short	0x010a
        /*06a6*/ 	.byte	0x3f
	.zero		1


	//   ....[99]....
        /*06a8*/ 	.word	0x000075f0
        /*06ac*/ 	.word	0x00000006
        /*06b0*/ 	.word	0x00000000
        /*06b4*/ 	.short	0x010a
        /*06b6*/ 	.byte	0x3f
	.zero		1


	//   ....[100]....
        /*06b8*/ 	.word	0x00007680
        /*06bc*/ 	.word	0x00000007
        /*06c0*/ 	.word	0x00000000
        /*06c4*/ 	.short	0x010a
        /*06c6*/ 	.byte	0x3f
	.zero		1


	//   ....[101]....
        /*06c8*/ 	.word	0x00007710
        /*06cc*/ 	.word	0x00000006
        /*06d0*/ 	.word	0x00000000
        /*06d4*/ 	.short	0x010a
        /*06d6*/ 	.byte	0x3f
	.zero		1


	//   ....[102]....
        /*06d8*/ 	.word	0x000077a0
        /*06dc*/ 	.word	0x00000007
        /*06e0*/ 	.word	0x00000000
        /*06e4*/ 	.short	0x010a
        /*06e6*/ 	.byte	0x3f
	.zero		1


	//   ....[103]....
        /*06e8*/ 	.word	0x00007830
        /*06ec*/ 	.word	0x00000006
        /*06f0*/ 	.word	0x00000000
        /*06f4*/ 	.short	0x010a
        /*06f6*/ 	.byte	0x3f
	.zero		1


	//   ....[104]....
        /*06f8*/ 	.word	0x000078c0
        /*06fc*/ 	.word	0x00000007
        /*0700*/ 	.word	0x00000000
        /*0704*/ 	.short	0x010a
        /*0706*/ 	.byte	0x3f
	.zero		1


	//   ....[105]....
        /*0708*/ 	.word	0x00007950
        /*070c*/ 	.word	0x00000006
        /*0710*/ 	.word	0x00000000
        /*0714*/ 	.short	0x010a
        /*0716*/ 	.byte	0x3f
	.zero		1


	//   ....[106]....
        /*0718*/ 	.word	0x000079e0
        /*071c*/ 	.word	0x00000007
        /*0720*/ 	.word	0x00000000
        /*0724*/ 	.short	0x010a
        /*0726*/ 	.byte	0x3f
	.zero		1


	//   ....[107]....
        /*0728*/ 	.word	0x00007a70
        /*072c*/ 	.word	0x00000006
        /*0730*/ 	.word	0x00000000
        /*0734*/ 	.short	0x010a
        /*0736*/ 	.byte	0x3f
	.zero		1


	//   ....[108]....
        /*0738*/ 	.word	0x00007b00
        /*073c*/ 	.word	0x00000007
        /*0740*/ 	.word	0x00000000
        /*0744*/ 	.short	0x010a
        /*0746*/ 	.byte	0x3f
	.zero		1


	//   ....[109]....
        /*0748*/ 	.word	0x00007b90
        /*074c*/ 	.word	0x00000006
        /*0750*/ 	.word	0x00000000
        /*0754*/ 	.short	0x010a
        /*0756*/ 	.byte	0x3f
	.zero		1


	//   ....[110]....
        /*0758*/ 	.word	0x00007c20
        /*075c*/ 	.word	0x00000007
        /*0760*/ 	.word	0x00000000
        /*0764*/ 	.short	0x010a
        /*0766*/ 	.byte	0x3f
	.zero		1


	//   ....[111]....
        /*0768*/ 	.word	0x00007cb0
        /*076c*/ 	.word	0x00000006
        /*0770*/ 	.word	0x00000000
        /*0774*/ 	.short	0x010a
        /*0776*/ 	.byte	0x3f
	.zero		1


	//   ....[112]....
        /*0778*/ 	.word	0x00007d40
        /*077c*/ 	.word	0x00000007
        /*0780*/ 	.word	0x00000000
        /*0784*/ 	.short	0x010a
        /*0786*/ 	.byte	0x3f
	.zero		1


	//   ....[113]....
        /*0788*/ 	.word	0x00007dd0
        /*078c*/ 	.word	0x00000006
        /*0790*/ 	.word	0x00000000
        /*0794*/ 	.short	0x010a
        /*0796*/ 	.byte	0x3f
	.zero		1


	//   ....[114]....
        /*0798*/ 	.word	0x00007e60
        /*079c*/ 	.word	0x00000007
        /*07a0*/ 	.word	0x00000000
        /*07a4*/ 	.short	0x010a
        /*07a6*/ 	.byte	0x3f
	.zero		1


	//   ....[115]....
        /*07a8*/ 	.word	0x00007ef0
        /*07ac*/ 	.word	0x00000006
        /*07b0*/ 	.word	0x00000000
        /*07b4*/ 	.short	0x010a
        /*07b6*/ 	.byte	0x3f
	.zero		1


	//   ....[116]....
        /*07b8*/ 	.word	0x00007f80
        /*07bc*/ 	.word	0x00000007
        /*07c0*/ 	.word	0x00000000
        /*07c4*/ 	.short	0x010a
        /*07c6*/ 	.byte	0x3f
	.zero		1


	//   ....[117]....
        /*07c8*/ 	.word	0x00008010
        /*07cc*/ 	.word	0x00000006
        /*07d0*/ 	.word	0x00000000
        /*07d4*/ 	.short	0x010a
        /*07d6*/ 	.byte	0x3f
	.zero		1


	//   ....[118]....
        /*07d8*/ 	.word	0x000080a0
        /*07dc*/ 	.word	0x00000007
        /*07e0*/ 	.word	0x00000000
        /*07e4*/ 	.short	0x010a
        /*07e6*/ 	.byte	0x3f
	.zero		1


	//   ....[119]....
        /*07e8*/ 	.word	0x00008130
        /*07ec*/ 	.word	0x00000006
        /*07f0*/ 	.word	0x00000000
        /*07f4*/ 	.short	0x010a
        /*07f6*/ 	.byte	0x3f
	.zero		1


	//   ....[120]....
        /*07f8*/ 	.word	0x000081c0
        /*07fc*/ 	.word	0x00000005
        /*0800*/ 	.word	0x00000000
        /*0804*/ 	.short	0x010a
        /*0806*/ 	.byte	0x3f
	.zero		1


	//   ....[121]....
        /*0808*/ 	.word	0x00008230
        /*080c*/ 	.word	0x00000009
        /*0810*/ 	.word	0x00000000
        /*0814*/ 	.short	0x010a
        /*0816*/ 	.byte	0x3f
	.zero		1


	//   ....[122]....
        /*0818*/ 	.word	0x00008290
        /*081c*/ 	.word	0x0000000b
        /*0820*/ 	.word	0x00000000
        /*0824*/ 	.short	0x010a
        /*0826*/ 	.byte	0x3f
	.zero		1


	//   ....[123]....
        /*0828*/ 	.word	0x00008360
        /*082c*/ 	.word	0x00000012
        /*0830*/ 	.word	0x00000128
        /*0834*/ 	.short	0x010a
        /*0836*/ 	.byte	0x3f
	.zero		1


	//   ....[124]....
        /*0838*/ 	.word	0x00008430
        /*083c*/ 	.word	0x00000007
        /*0840*/ 	.word	0x00000000
        /*0844*/ 	.short	0x010a
        /*0846*/ 	.byte	0x3f
	.zero		1


	//   ....[125]....
        /*0848*/ 	.word	0x00008480
        /*084c*/ 	.word	0x00000006
        /*0850*/ 	.word	0x00000000
        /*0854*/ 	.short	0x010a
        /*0856*/ 	.byte	0x3f
	.zero		1


	//   ....[126]....
        /*0858*/ 	.word	0x000084d0
        /*085c*/ 	.word	0x00000007
        /*0860*/ 	.word	0x00000000
        /*0864*/ 	.short	0x010a
        /*0866*/ 	.byte	0x3f
	.zero		1


	//   ....[127]....
        /*0868*/ 	.word	0x00008520
        /*086c*/ 	.word	0x00000006
        /*0870*/ 	.word	0x00000000
        /*0874*/ 	.short	0x010a
        /*0876*/ 	.byte	0x3f
	.zero		1


	//   ....[128]....
        /*0878*/ 	.word	0x00008570
        /*087c*/ 	.word	0x00000007
        /*0880*/ 	.word	0x00000000
        /*0884*/ 	.short	0x010a
        /*0886*/ 	.byte	0x3f
	.zero		1


	//   ....[129]....
        /*0888*/ 	.word	0x000085c0
        /*088c*/ 	.word	0x00000006
        /*0890*/ 	.word	0x00000000
        /*0894*/ 	.short	0x010a
        /*0896*/ 	.byte	0x3f
	.zero		1


	//   ....[130]....
        /*0898*/ 	.word	0x00008610
        /*089c*/ 	.word	0x00000007
        /*08a0*/ 	.word	0x00000000
        /*08a4*/ 	.short	0x010a
        /*08a6*/ 	.byte	0x3f
	.zero		1


	//   ....[131]....
        /*08a8*/ 	.word	0x00008660
        /*08ac*/ 	.word	0x00000006
        /*08b0*/ 	.word	0x00000000
        /*08b4*/ 	.short	0x010a
        /*08b6*/ 	.byte	0x3f
	.zero		1


	//   ....[132]....
        /*08b8*/ 	.word	0x000086b0
        /*08bc*/ 	.word	0x00000007
        /*08c0*/ 	.word	0x00000000
        /*08c4*/ 	.short	0x010a
        /*08c6*/ 	.byte	0x3f
	.zero		1


	//   ....[133]....
        /*08c8*/ 	.word	0x00008700
        /*08cc*/ 	.word	0x00000006
        /*08d0*/ 	.word	0x00000000
        /*08d4*/ 	.short	0x010a
        /*08d6*/ 	.byte	0x3f
	.zero		1


	//   ....[134]....
        /*08d8*/ 	.word	0x00008750
        /*08dc*/ 	.word	0x00000007
        /*08e0*/ 	.word	0x00000000
        /*08e4*/ 	.short	0x010a
        /*08e6*/ 	.byte	0x3f
	.zero		1


	//   ....[135]....
        /*08e8*/ 	.word	0x000087a0
        /*08ec*/ 	.word	0x00000006
        /*08f0*/ 	.word	0x00000000
        /*08f4*/ 	.short	0x010a
        /*08f6*/ 	.byte	0x3f
	.zero		1


	//   ....[136]....
        /*08f8*/ 	.word	0x000087f0
        /*08fc*/ 	.word	0x00000007
        /*0900*/ 	.word	0x00000000
        /*0904*/ 	.short	0x010a
        /*0906*/ 	.byte	0x3f
	.zero		1


	//   ....[137]....
        /*0908*/ 	.word	0x00008840
        /*090c*/ 	.word	0x00000006
        /*0910*/ 	.word	0x00000000
        /*0914*/ 	.short	0x010a
        /*0916*/ 	.byte	0x3f
	.zero		1


	//   ....[138]....
        /*0918*/ 	.word	0x00008890
        /*091c*/ 	.word	0x00000007
        /*0920*/ 	.word	0x00000000
        /*0924*/ 	.short	0x010a
        /*0926*/ 	.byte	0x3f
	.zero		1


	//   ....[139]....
        /*0928*/ 	.word	0x000088e0
        /*092c*/ 	.word	0x00000006
        /*0930*/ 	.word	0x00000000
        /*0934*/ 	.short	0x010a
        /*0936*/ 	.byte	0x3f
	.zero		1


	//   ....[140]....
        /*0938*/ 	.word	0x00008930
        /*093c*/ 	.word	0x00000007
        /*0940*/ 	.word	0x00000000
        /*0944*/ 	.short	0x010a
        /*0946*/ 	.byte	0x3f
	.zero		1


	//   ....[141]....
        /*0948*/ 	.word	0x00008980
        /*094c*/ 	.word	0x00000006
        /*0950*/ 	.word	0x00000000
        /*0954*/ 	.short	0x010a
        /*0956*/ 	.byte	0x3f
	.zero		1


	//   ....[142]....
        /*0958*/ 	.word	0x000089d0
        /*095c*/ 	.word	0x00000007
        /*0960*/ 	.word	0x00000000
        /*0964*/ 	.short	0x010a
        /*0966*/ 	.byte	0x3f
	.zero		1


	//   ....[143]....
        /*0968*/ 	.word	0x00008a20
        /*096c*/ 	.word	0x00000006
        /*0970*/ 	.word	0x00000000
        /*0974*/ 	.short	0x010a
        /*0976*/ 	.byte	0x3f
	.zero		1


	//   ....[144]....
        /*0978*/ 	.word	0x00008a70
        /*097c*/ 	.word	0x00000007
        /*0980*/ 	.word	0x00000000
        /*0984*/ 	.short	0x010a
        /*0986*/ 	.byte	0x3f
	.zero		1


	//   ....[145]....
        /*0988*/ 	.word	0x00008ac0
        /*098c*/ 	.word	0x00000006
        /*0990*/ 	.word	0x00000000
        /*0994*/ 	.short	0x010a
        /*0996*/ 	.byte	0x3f
	.zero		1


	//   ....[146]....
        /*0998*/ 	.word	0x00008b10
        /*099c*/ 	.word	0x00000007
        /*09a0*/ 	.word	0x00000000
        /*09a4*/ 	.short	0x010a
        /*09a6*/ 	.byte	0x3f
	.zero		1


	//   ....[147]....
        /*09a8*/ 	.word	0x00008b60
        /*09ac*/ 	.word	0x00000006
        /*09b0*/ 	.word	0x00000000
        /*09b4*/ 	.short	0x010a
        /*09b6*/ 	.byte	0x3f
	.zero		1


	//   ....[148]....
        /*09b8*/ 	.word	0x00008bb0
        /*09bc*/ 	.word	0x00000007
        /*09c0*/ 	.word	0x00000000
        /*09c4*/ 	.short	0x010a
        /*09c6*/ 	.byte	0x3f
	.zero		1


	//   ....[149]....
        /*09c8*/ 	.word	0x00008c00
        /*09cc*/ 	.word	0x00000006
        /*09d0*/ 	.word	0x00000000
        /*09d4*/ 	.short	0x010a
        /*09d6*/ 	.byte	0x3f
	.zero		1


	//   ....[150]....
        /*09d8*/ 	.word	0x00008c50
        /*09dc*/ 	.word	0x00000007
        /*09e0*/ 	.word	0x00000000
        /*09e4*/ 	.short	0x010a
        /*09e6*/ 	.byte	0x3f
	.zero		1


	//   ....[151]....
        /*09e8*/ 	.word	0x00008ca0
        /*09ec*/ 	.word	0x00000006
        /*09f0*/ 	.word	0x00000000
        /*09f4*/ 	.short	0x010a
        /*09f6*/ 	.byte	0x3f
	.zero		1


	//   ....[152]....
        /*09f8*/ 	.word	0x00008cf0
        /*09fc*/ 	.word	0x00000007
        /*0a00*/ 	.word	0x00000000
        /*0a04*/ 	.short	0x010a
        /*0a06*/ 	.byte	0x3f
	.zero		1


	//   ....[153]....
        /*0a08*/ 	.word	0x00008d40
        /*0a0c*/ 	.word	0x00000006
        /*0a10*/ 	.word	0x00000000
        /*0a14*/ 	.short	0x010a
        /*0a16*/ 	.byte	0x3f
	.zero		1


	//   ....[154]....
        /*0a18*/ 	.word	0x00008d90
        /*0a1c*/ 	.word	0x00000007
        /*0a20*/ 	.word	0x00000000
        /*0a24*/ 	.short	0x010a
        /*0a26*/ 	.byte	0x3f
	.zero		1


	//   ....[155]....
        /*0a28*/ 	.word	0x00008de0
        /*0a2c*/ 	.word	0x00000006
        /*0a30*/ 	.word	0x00000000
        /*0a34*/ 	.short	0x010a
        /*0a36*/ 	.byte	0x3f
	.zero		1


	//   ....[156]....
        /*0a38*/ 	.word	0x00008e30
        /*0a3c*/ 	.word	0x00000007
        /*0a40*/ 	.word	0x00000000
        /*0a44*/ 	.short	0x010a
        /*0a46*/ 	.byte	0x3f
	.zero		1


	//   ....[157]....
        /*0a48*/ 	.word	0x00008e80
        /*0a4c*/ 	.word	0x00000006
        /*0a50*/ 	.word	0x00000000
        /*0a54*/ 	.short	0x010a
        /*0a56*/ 	.byte	0x3f
	.zero		1


	//   ....[158]....
        /*0a58*/ 	.word	0x00008ed0
        /*0a5c*/ 	.word	0x00000007
        /*0a60*/ 	.word	0x00000000
        /*0a64*/ 	.short	0x010a
        /*0a66*/ 	.byte	0x3f
	.zero		1


	//   ....[159]....
        /*0a68*/ 	.word	0x00008f20
        /*0a6c*/ 	.word	0x00000006
        /*0a70*/ 	.word	0x00000000
        /*0a74*/ 	.short	0x010a
        /*0a76*/ 	.byte	0x3f
	.zero		1


	//----- nvinfo : EIATTR_NUM_MBARRIERS
	.align		4
.L_28:
        /*0a78*/ 	.byte	0x03, 0x38
        /*0a7a*/ 	.short	0x004c


	//----- nvinfo : EIATTR_EXIT_INSTR_OFFSETS
	.align		4
        /*0a7c*/ 	.byte	0x04, 0x1c
        /*0a7e*/ 	.short	(.L_30 - .L_29)


	//   ....[0]....
.L_29:
        /*0a80*/ 	.word	0x00000da0


	//   ....[1]....
        /*0a84*/ 	.word	0x00001580


	//   ....[2]....
        /*0a88*/ 	.word	0x000058f0


	//   ....[3]....
        /*0a8c*/ 	.word	0x00005e50


	//   ....[4]....
        /*0a90*/ 	.word	0x00008210


	//----- nvinfo : EIATTR_MAX_THREADS
	.align		4
.L_30:
        /*0a94*/ 	.byte	0x04, 0x05
        /*0a96*/ 	.short	(.L_32 - .L_31)
.L_31:
        /*0a98*/ 	.word	0x00000180
        /*0a9c*/ 	.word	0x00000001
        /*0aa0*/ 	.word	0x00000001


	//----- nvinfo : EIATTR_CRS_STACK_SIZE
	.align		4
.L_32:
        /*0aa4*/ 	.byte	0x04, 0x1e
        /*0aa6*/ 	.short	(.L_34 - .L_33)
.L_33:
        /*0aa8*/ 	.word	0x00000000


	//----- nvinfo : EIATTR_CBANK_PARAM_SIZE
	.align		4
.L_34:
        /*0aac*/ 	.byte	0x03, 0x19
        /*0aae*/ 	.short	0x0470


	//----- nvinfo : EIATTR_PARAM_CBANK
	.align		4
        /*0ab0*/ 	.byte	0x04, 0x0a
        /*0ab2*/ 	.short	(.L_36 - .L_35)
	.align		4
.L_35:
        /*0ab4*/ 	.word	index@(.nv.constant0._ZN7cutlass13device_kernelINS_4gemm6kernel13GemmUniversalIN4cute5tupleIJiiiiEEENS1_10collective13CollectiveMmaINS1_37MainloopSm90TmaGmmaWarpSpecializedFP8ILi37ENS5_IJNS4_1CILi2EEESB_NSA_ILi1EEEEEENS1_35KernelTmaWarpSpecializedCooperativeEEENS5_IJNSA_ILi128EEENSA_ILi64EEENSA_ILi32EEEEEENS_12float_e4m3_tENS5_IJlSC_lEEESK_SL_NS4_8TiledMMAINS4_8MMA_AtomIJNS4_4SM904GMMA30MMA_64x64x32_F32E4M3E4M3_SS_TNILNSP_7ScaleInE1ELSR_1EEEEEENS4_6LayoutINS5_IJSB_SC_SC_EEENS5_IJSC_NSA_ILi0EEESW_EEEEENS5_IJNS4_10UnderscoreESZ_SZ_EEEEENS4_23SM90_TMA_LOAD_MULTICASTENS4_14ComposedLayoutINS4_7SwizzleILi1ELi4ELi3EEENS4_18smem_ptr_flag_bitsILi8EEENSU_INS5_IJNSA_ILi8EEESI_EEENS5_IJSI_SC_EEEEEEEvNS4_8identityES12_S1C_vS1D_EENS_8epilogue10collective6detail29Sm90TmaWarpSpecializedAdapterINS1G_15DefaultEpilogueISK_SL_SL_NS1F_6thread17LinearCombinationISK_Li1EffLNS1K_9ScaleType4KindE0ELNS_15FloatRoundStyleE2ESK_EENS1_15EpilogueDefaultEEEEEvvEEEEvNT_6ParamsE)
        /*0ab8*/ 	.short	0x0210
        /*0aba*/ 	.short	0x0470


	//----- nvinfo : EIATTR_SW_WAR
	.align		4
.L_36:
        /*0abc*/ 	.byte	0x04, 0x36
        /*0abe*/ 	.short	(.L_38 - .L_37)
.L_37:
        /*0ac0*/ 	.word	0x00000008
.L_38:


//--------------------- .nv.callgraph             --------------------------
	.section	.nv.callgraph,"",@"SHT_CUDA_CALLGRAPH"
	.align	4
	.sectionentsize	8
	.align		4
        /*0000*/ 	.word	0x00000000
	.align		4
        /*0004*/ 	.word	0xffffffff
	.align		4
        /*0008*/ 	.word	0x00000000
	.align		4
        /*000c*/ 	.word	0xfffffffe
	.align		4
        /*0010*/ 	.word	0x00000000
	.align		4
        /*0014*/ 	.word	0xfffffffd
	.align		4
        /*0018*/ 	.word	0x00000000
	.align		4
        /*001c*/ 	.word	0xfffffffc


//--------------------- .nv.constant4             --------------------------
	.section	.nv.constant4,"a",@progbits
	.align	8
	.align		8
.nv.constant4:
        /*0000*/ 	.dword	_ZN39_INTERNAL_a207a0fe_4_k_cu_aa51f479_34834cuda3std3__45__cpo5beginE
	.align		8
        /*0008*/ 	.dword	_ZN39_INTERNAL_a207a0fe_4_k_cu_aa51f479_34834cuda3std3__45__cpo3endE
	.align		8
        /*0010*/ 	.dword	_ZN39_INTERNAL_a207a0fe_4_k_cu_aa51f479_34834cuda3std3__45__cpo6cbeginE
	.align		8
        /*0018*/ 	.dword	_ZN39_INTERNAL_a207a0fe_4_k_cu_aa51f479_34834cuda3std3__45__cpo4cendE
	.align		8
        /*0020*/ 	.dword	_ZN39_INTERNAL_a207a0fe_4_k_cu_aa51f479_34834cuda3std3__441_GLOBAL__N__a207a0fe_4_k_cu_aa51f479_34836ignoreE
	.align		8
        /*0028*/ 	.dword	_ZN39_INTERNAL_a207a0fe_4_k_cu_aa51f479_34834cuda3std3__419piecewise_constructE
	.align		8
        /*0030*/ 	.dword	_ZN39_INTERNAL_a207a0fe_4_k_cu_aa51f479_34834cuda3std3__48in_placeE
	.align		8
        /*0038*/ 	.dword	_ZN39_INTERNAL_a207a0fe_4_k_cu_aa51f479_34834cuda3std6ranges3__45__cpo4swapE
	.align		8
        /*0040*/ 	.dword	_ZN39_INTERNAL_a207a0fe_4_k_cu_aa51f479_34834cuda3std6ranges3__45__cpo9iter_moveE
	.align		8
        /*0048*/ 	.dword	_ZN39_INTERNAL_a207a0fe_4_k_cu_aa51f479_34834cute7productE
	.align		8
        /*0050*/ 	.dword	_ZN39_INTERNAL_a207a0fe_4_k_cu_aa51f479_34834cute1_E


//--------------------- .text._ZN7cutlass13device_kernelINS_4gemm6kernel13GemmUniversalIN4cute5tupleIJiiiiEEENS1_10collective13CollectiveMmaINS1_37MainloopSm90TmaGmmaWarpSpecializedFP8ILi37ENS5_IJNS4_1CILi2EEESB_NSA_ILi1EEEEEENS1_35KernelTmaWarpSpecializedCooperativeEEENS5_IJNSA_ILi128EEENSA_ILi64EEENSA_ILi32EEEEEENS_12float_e4m3_tENS5_IJlSC_lEEESK_SL_NS4_8TiledMMAINS4_8MMA_AtomIJNS4_4SM904GMMA30MMA_64x64x32_F32E4M3E4M3_SS_TNILNSP_7ScaleInE1ELSR_1EEEEEENS4_6LayoutINS5_IJSB_SC_SC_EEENS5_IJSC_NSA_ILi0EEESW_EEEEENS5_IJNS4_10UnderscoreESZ_SZ_EEEEENS4_23SM90_TMA_LOAD_MULTICASTENS4_14ComposedLayoutINS4_7SwizzleILi1ELi4ELi3EEENS4_18smem_ptr_flag_bitsILi8EEENSU_INS5_IJNSA_ILi8EEESI_EEENS5_IJSI_SC_EEEEEEEvNS4_8identityES12_S1C_vS1D_EENS_8epilogue10collective6detail29Sm90TmaWarpSpecializedAdapterINS1G_15DefaultEpilogueISK_SL_SL_NS1F_6thread17LinearCombinationISK_Li1EffLNS1K_9ScaleType4KindE0ELNS_15FloatRoundStyleE2ESK_EENS1_15EpilogueDefaultEEEEEvvEEEEvNT_6ParamsE --------------------------
	.section	.text._ZN7cutlass13device_kernelINS_4gemm6kernel13GemmUniversalIN4cute5tupleIJiiiiEEENS1_10collective13CollectiveMmaINS1_37MainloopSm90TmaGmmaWarpSpecializedFP8ILi37ENS5_IJNS4_1CILi2EEESB_NSA_ILi1EEEEEENS1_35KernelTmaWarpSpecializedCooperativeEEENS5_IJNSA_ILi128EEENSA_ILi64EEENSA_ILi32EEEEEENS_12float_e4m3_tENS5_IJlSC_lEEESK_SL_NS4_8TiledMMAINS4_8MMA_AtomIJNS4_4SM904GMMA30MMA_64x64x32_F32E4M3E4M3_SS_TNILNSP_7ScaleInE1ELSR_1EEEEEENS4_6LayoutINS5_IJSB_SC_SC_EEENS5_IJSC_NSA_ILi0EEESW_EEEEENS5_IJNS4_10UnderscoreESZ_SZ_EEEEENS4_23SM90_TMA_LOAD_MULTICASTENS4_14ComposedLayoutINS4_7SwizzleILi1ELi4ELi3EEENS4_18smem_ptr_flag_bitsILi8EEENSU_INS5_IJNSA_ILi8EEESI_EEENS5_IJSI_SC_EEEEEEEvNS4_8identityES12_S1C_vS1D_EENS_8epilogue10collective6detail29Sm90TmaWarpSpecializedAdapterINS1G_15DefaultEpilogueISK_SL_SL_NS1F_6thread17LinearCombinationISK_Li1EffLNS1K_9ScaleType4KindE0ELNS_15FloatRoundStyleE2ESK_EENS1_15EpilogueDefaultEEEEEvvEEEEvNT_6ParamsE,"ax",@progbits
	.align	128
.text._ZN7cutlass13device_kernelINS_4gemm6kernel13GemmUniversalIN4cute5tupleIJiiiiEEENS1_10collective13CollectiveMmaINS1_37MainloopSm90TmaGmmaWarpSpecializedFP8ILi37ENS5_IJNS4_1CILi2EEESB_NSA_ILi1EEEEEENS1_35KernelTmaWarpSpecializedCooperativeEEENS5_IJNSA_ILi128EEENSA_ILi64EEENSA_ILi32EEEEEENS_12float_e4m3_tENS5_IJlSC_lEEESK_SL_NS4_8TiledMMAINS4_8MMA_AtomIJNS4_4SM904GMMA30MMA_64x64x32_F32E4M3E4M3_SS_TNILNSP_7ScaleInE1ELSR_1EEEEEENS4_6LayoutINS5_IJSB_SC_SC_EEENS5_IJSC_NSA_ILi0EEESW_EEEEENS5_IJNS4_10UnderscoreESZ_SZ_EEEEENS4_23SM90_TMA_LOAD_MULTICASTENS4_14ComposedLayoutINS4_7SwizzleILi1ELi4ELi3EEENS4_18smem_ptr_flag_bitsILi8EEENSU_INS5_IJNSA_ILi8EEESI_EEENS5_IJSI_SC_EEEEEEEvNS4_8identityES12_S1C_vS1D_EENS_8epilogue10collective6detail29Sm90TmaWarpSpecializedAdapterINS1G_15DefaultEpilogueISK_SL_SL_NS1F_6thread17LinearCombinationISK_Li1EffLNS1K_9ScaleType4KindE0ELNS_15FloatRoundStyleE2ESK_EENS1_15EpilogueDefaultEEEEEvvEEEEvNT_6ParamsE:
        .type           _ZN7cutlass13device_kernelINS_4gemm6kernel13GemmUniversalIN4cute5tupleIJiiiiEEENS1_10collective13CollectiveMmaINS1_37MainloopSm90TmaGmmaWarpSpecializedFP8ILi37ENS5_IJNS4_1CILi2EEESB_NSA_ILi1EEEEEENS1_35KernelTmaWarpSpecializedCooperativeEEENS5_IJNSA_ILi128EEENSA_ILi64EEENSA_ILi32EEEEEENS_12float_e4m3_tENS5_IJlSC_lEEESK_SL_NS4_8TiledMMAINS4_8MMA_AtomIJNS4_4SM904GMMA30MMA_64x64x32_F32E4M3E4M3_SS_TNILNSP_7ScaleInE1ELSR_1EEEEEENS4_6LayoutINS5_IJSB_SC_SC_EEENS5_IJSC_NSA_ILi0EEESW_EEEEENS5_IJNS4_10UnderscoreESZ_SZ_EEEEENS4_23SM90_TMA_LOAD_MULTICASTENS4_14ComposedLayoutINS4_7SwizzleILi1ELi4ELi3EEENS4_18smem_ptr_flag_bitsILi8EEENSU_INS5_IJNSA_ILi8EEESI_EEENS5_IJSI_SC_EEEEEEEvNS4_8identityES12_S1C_vS1D_EENS_8epilogue10collective6detail29Sm90TmaWarpSpecializedAdapterINS1G_15DefaultEpilogueISK_SL_SL_NS1F_6thread17LinearCombinationISK_Li1EffLNS1K_9ScaleType4KindE0ELNS_15FloatRoundStyleE2ESK_EENS1_15EpilogueDefaultEEEEEvvEEEEvNT_6ParamsE,@function
        .size           _ZN7cutlass13device_kernelINS_4gemm6kernel13GemmUniversalIN4cute5tupleIJiiiiEEENS1_10collective13CollectiveMmaINS1_37MainloopSm90TmaGmmaWarpSpecializedFP8ILi37ENS5_IJNS4_1CILi2EEESB_NSA_ILi1EEEEEENS1_35KernelTmaWarpSpecializedCooperativeEEENS5_IJNSA_ILi128EEENSA_ILi64EEENSA_ILi32EEEEEENS_12float_e4m3_tENS5_IJlSC_lEEESK_SL_NS4_8TiledMMAINS4_8MMA_AtomIJNS4_4SM904GMMA30MMA_64x64x32_F32E4M3E4M3_SS_TNILNSP_7ScaleInE1ELSR_1EEEEEENS4_6LayoutINS5_IJSB_SC_SC_EEENS5_IJSC_NSA_ILi0EEESW_EEEEENS5_IJNS4_10UnderscoreESZ_SZ_EEEEENS4_23SM90_TMA_LOAD_MULTICASTENS4_14ComposedLayoutINS4_7SwizzleILi1ELi4ELi3EEENS4_18smem_ptr_flag_bitsILi8EEENSU_INS5_IJNSA_ILi8EEESI_EEENS5_IJSI_SC_EEEEEEEvNS4_8identityES12_S1C_vS1D_EENS_8epilogue10collective6detail29Sm90TmaWarpSpecializedAdapterINS1G_15DefaultEpilogueISK_SL_SL_NS1F_6thread17LinearCombinationISK_Li1EffLNS1K_9ScaleType4KindE0ELNS_15FloatRoundStyleE2ESK_EENS1_15EpilogueDefaultEEEEEvvEEEEvNT_6ParamsE,(.L_x_209 - _ZN7cutlass13device_kernelINS_4gemm6kernel13GemmUniversalIN4cute5tupleIJiiiiEEENS1_10collective13CollectiveMmaINS1_37MainloopSm90TmaGmmaWarpSpecializedFP8ILi37ENS5_IJNS4_1CILi2EEESB_NSA_ILi1EEEEEENS1_35KernelTmaWarpSpecializedCooperativeEEENS5_IJNSA_ILi128EEENSA_ILi64EEENSA_ILi32EEEEEENS_12float_e4m3_tENS5_IJlSC_lEEESK_SL_NS4_8TiledMMAINS4_8MMA_AtomIJNS4_4SM904GMMA30MMA_64x64x32_F32E4M3E4M3_SS_TNILNSP_7ScaleInE1ELSR_1EEEEEENS4_6LayoutINS5_IJSB_SC_SC_EEENS5_IJSC_NSA_ILi0EEESW_EEEEENS5_IJNS4_10UnderscoreESZ_SZ_EEEEENS4_23SM90_TMA_LOAD_MULTICASTENS4_14ComposedLayoutINS4_7SwizzleILi1ELi4ELi3EEENS4_18smem_ptr_flag_bitsILi8EEENSU_INS5_IJNSA_ILi8EEESI_EEENS5_IJSI_SC_EEEEEEEvNS4_8identityES12_S1C_vS1D_EENS_8epilogue10collective6detail29Sm90TmaWarpSpecializedAdapterINS1G_15DefaultEpilogueISK_SL_SL_NS1F_6thread17LinearCombinationISK_Li1EffLNS1K_9ScaleType4KindE0ELNS_15FloatRoundStyleE2ESK_EENS1_15EpilogueDefaultEEEEEvvEEEEvNT_6ParamsE)
        .other          _ZN7cutlass13device_kernelINS_4gemm6kernel13GemmUniversalIN4cute5tupleIJiiiiEEENS1_10collective13CollectiveMmaINS1_37MainloopSm90TmaGmmaWarpSpecializedFP8ILi37ENS5_IJNS4_1CILi2EEESB_NSA_ILi1EEEEEENS1_35KernelTmaWarpSpecializedCooperativeEEENS5_IJNSA_ILi128EEENSA_ILi64EEENSA_ILi32EEEEEENS_12float_e4m3_tENS5_IJlSC_lEEESK_SL_NS4_8TiledMMAINS4_8MMA_AtomIJNS4_4SM904GMMA30MMA_64x64x32_F32E4M3E4M3_SS_TNILNSP_7ScaleInE1ELSR_1EEEEEENS4_6LayoutINS5_IJSB_SC_SC_EEENS5_IJSC_NSA_ILi0EEESW_EEEEENS5_IJNS4_10UnderscoreESZ_SZ_EEEEENS4_23SM90_TMA_LOAD_MULTICASTENS4_14ComposedLayoutINS4_7SwizzleILi1ELi4ELi3EEENS4_18smem_ptr_flag_bitsILi8EEENSU_INS5_IJNSA_ILi8EEESI_EEENS5_IJSI_SC_EEEEEEEvNS4_8identityES12_S1C_vS1D_EENS_8epilogue10collective6detail29Sm90TmaWarpSpecializedAdapterINS1G_15DefaultEpilogueISK_SL_SL_NS1F_6thread17LinearCombinationISK_Li1EffLNS1K_9ScaleType4KindE0ELNS_15FloatRoundStyleE2ESK_EENS1_15EpilogueDefaultEEEEEvvEEEEvNT_6ParamsE,@"STO_CUDA_ENTRY STV_DEFAULT"
_ZN7cutlass13device_kernelINS_4gemm6kernel13GemmUniversalIN4cute5tupleIJiiiiEEENS1_10collective13CollectiveMmaINS1_37MainloopSm90TmaGmmaWarpSpecializedFP8ILi37ENS5_IJNS4_1CILi2EEESB_NSA_ILi1EEEEEENS1_35KernelTmaWarpSpecializedCooperativeEEENS5_IJNSA_ILi128EEENSA_ILi64EEENSA_ILi32EEEEEENS_12float_e4m3_tENS5_IJlSC_lEEESK_SL_NS4_8TiledMMAINS4_8MMA_AtomIJNS4_4SM904GMMA30MMA_64x64x32_F32E4M3E4M3_SS_TNILNSP_7ScaleInE1ELSR_1EEEEEENS4_6LayoutINS5_IJSB_SC_SC_EEENS5_IJSC_NSA_ILi0EEESW_EEEEENS5_IJNS4_10UnderscoreESZ_SZ_EEEEENS4_23SM90_TMA_LOAD_MULTICASTENS4_14ComposedLayoutINS4_7SwizzleILi1ELi4ELi3EEENS4_18smem_ptr_flag_bitsILi8EEENSU_INS5_IJNSA_ILi8EEESI_EEENS5_IJSI_SC_EEEEEEEvNS4_8identityES12_S1C_vS1D_EENS_8epilogue10collective6detail29Sm90TmaWarpSpecializedAdapterINS1G_15DefaultEpilogueISK_SL_SL_NS1F_6thread17LinearCombinationISK_Li1EffLNS1K_9ScaleType4KindE0ELNS_15FloatRoundStyleE2ESK_EENS1_15EpilogueDefaultEEEEEvvEEEEvNT_6ParamsE:
[----:B------:R-:W-:Y:S01]  /*0000*/  LDC R1, c[0x0][0x28] ;  /* 0x00000a00ff017b82 */ /* 0x000fe20000000800 */
[----:B------:R-:W0:Y:S01]  /*0010*/  S2R R0, SR_TID.X ;  /* 0x0000000000007919 */ /* 0x000e220000002100 */
[----:B------:R-:W-:Y:S01]  /*0020*/  ELECT P0, URZ, PT ;  /* 0x00000000003f782f */ /* 0x000fe20003800000 */
[----:B------:R-:W-:Y:S01]  /*0030*/  BSSY B0, `(.L_x_0) ;  /* 0x000000f000007945 */ /* 0x000fe20003800000 */
[--C-:B0-----:R-:W-:Y:S02]  /*0040*/  SHF.R.U32.HI R2, RZ, 0x5, R0.reuse ;  /* 0x00000005ff027819 */ /* 0x101fe40000011600 */
[----:B------:R-:W-:-:S03]  /*0050*/  SHF.R.U32.HI R3, RZ, 0x7, R0 ;  /* 0x00000007ff037819 */ /* 0x000fc60000011600 */
[----:B------:R-:W0:Y:S04]  /*0060*/  SHFL.IDX PT, R7, R2, RZ, 0x1f ;  /* 0x00001fff02077589 */ /* 0x000e2800000e0000 */
[----:B------:R1:W2:Y:S01]  /*0070*/  SHFL.IDX PT, R4, R3, RZ, 0x1f ;  /* 0x00001fff03047589 */ /* 0x0002a200000e0000 */
[----:B0-----:R-:W-:-:S13]  /*0080*/  ISETP.NE.OR P0, PT, R7, RZ, !P0 ;  /* 0x000000ff0700720c */ /* 0x001fda0004705670 */
[----:B-12---:R-:W-:Y:S05]  /*0090*/  @P0 BRA `(.L_x_1) ;  /* 0x0000000000200947 */ /* 0x006fea0003800000 */
[----:B------:R-:W-:Y:S02]  /*00a0*/  ULDC.64 UR4, c[0x0][0x198] ;  /* 0x0000660000047ab9 */ /* 0x000fe40000000a00 */
[----:B------:R-:W-:Y:S02]  /*00b0*/  UIADD3 UR6, UP0, UR4, 0xf0, URZ ;  /* 0x000000f004067890 */ /* 0x000fe4000ff1e03f */
[----:B------:R-:W-:Y:S02]  /*00c0*/  UIADD3 UR4, UP1, UR4, 0x1f0, URZ ;  /* 0x000001f004047890 */ /* 0x000fe4000ff3e03f */
[----:B------:R-:W-:Y:S02]  /*00d0*/  UIADD3.X UR7, URZ, UR5, URZ, UP0, !UPT ;  /* 0x000000053f077290 */ /* 0x000fe400087fe43f */
[----:B------:R-:W-:-:S07]  /*00e0*/  UIADD3.X UR5, URZ, UR5, URZ, UP1, !UPT ;  /* 0x000000053f057290 */ /* 0x000fce0008ffe43f */
[----:B------:R0:W-:Y:S02]  /*00f0*/  UTMACCTL.PF [UR6] ;  /* 0x00000000060079b9 */ /* 0x0001e40008040000 */
[----:B------:R0:W-:Y:S02]  /*0100*/  UTMACCTL.PF [UR4] ;  /* 0x00000000040079b9 */ /* 0x0001e40008040000 */
[----:B0-----:R-:W-:Y:S01]  /*0110*/  NOP ;  /* 0x0000000000007918 */ /* 0x001fe20000000000 */
.L_x_1:
[----:B------:R-:W-:Y:S05]  /*0120*/  BSYNC B0 ;  /* 0x0000000000007941 */ /* 0x000fea0003800000 */
.L_x_0:
[----:B------:R-:W0:Y:S02]  /*0130*/  SHFL.IDX PT, R3, R2, RZ, 0x1f ;  /* 0x00001fff02037589 */ /* 0x000e2400000e0000 */
[----:B0-----:R-:W-:-:S13]  /*0140*/  ISETP.NE.AND P0, PT, R3, RZ, PT ;  /* 0x000000ff0300720c */ /* 0x001fda0003f05270 */
[----:B------:R-:W-:Y:S05]  /*0150*/  @P0 BRA `(.L_x_2) ;  /* 0x00000004006c0947 */ /* 0x000fea0003800000 */
[----:B------:R-:W-:Y:S01]  /*0160*/  ELECT P0, URZ, PT ;  /* 0x00000000003f782f */ /* 0x000fe20003800000 */
[----:B------:R-:W-:-:S12]  /*0170*/  BSSY B0, `(.L_x_2) ;  /* 0x0000059000007945 */ /* 0x000fd80003800000 */
[----:B------:R-:W-:Y:S05]  /*0180*/  @!P0 BRA `(.L_x_3) ;  /* 0x00000004005c8947 */ /* 0x000fea0003800000 */
[----:B------:R-:W0:Y:S01]  /*0190*/  S2UR UR8, SR_CgaCtaId ;  /* 0x00000000000879c3 */ /* 0x000e220000008800 */
[----:B------:R-:W-:Y:S01]  /*01a0*/  UMOV UR4, 0x400 ;  /* 0x0000040000047882 */ /* 0x000fe20000000000 */
[----:B------:R-:W-:Y:S01]  /*01b0*/  UMOV UR5, 0x1 ;  /* 0x0000000100057882 */ /* 0x000fe20000000000 */
[----:B------:R-:W-:Y:S02]  /*01c0*/  UMOV UR6, 0x6 ;  /* 0x0000000600067882 */ /* 0x000fe40000000000 */
[----:B------:R-:W-:-:S04]  /*01d0*/  UIADD3 UR6, -UR6, 0x100000, URZ ;  /* 0x0010000006067890 */ /* 0x000fc8000fffe13f */
[----:B------:R-:W-:Y:S02]  /*01e0*/  USHF.L.U32 UR7, UR6, 0xb, URZ ;  /* 0x0000000b06077899 */ /* 0x000fe4000800063f */
[----:B------:R-:W-:Y:S02]  /*01f0*/  USHF.L.U32 UR6, UR6, 0x1, URZ ;  /* 0x0000000106067899 */ /* 0x000fe4000800063f */
[----:B0-----:R-:W-:Y:S02]  /*0200*/  ULEA UR8, UR8, UR4, 0x18 ;  /* 0x0000000408087291 */ /* 0x001fe4000f8ec03f */
[----:B------:R-:W-:-:S04]  /*0210*/  UIADD3 UR4, -UR5, 0x100000, URZ ;  /* 0x0010000005047890 */ /* 0x000fc8000fffe13f */
[----:B------:R-:W-:Y:S02]  /*0220*/  USHF.L.U32 UR5, UR4, 0xb, URZ ;  /* 0x0000000b04057899 */ /* 0x000fe4000800063f */
[----:B------:R-:W-:Y:S01]  /*0230*/  USHF.L.U32 UR4, UR4, 0x1, URZ ;  /* 0x0000000104047899 */ /* 0x000fe2000800063f */
[----:B------:R-:W0:Y:S11]  /*0240*/  FENCE.VIEW.ASYNC.S ;  /* 0x00000000000073c6 */ /* 0x000e360000000000 */
[----:B0-----:R0:W1:Y:S01]  /*0250*/  SYNCS.EXCH.64 URZ, [UR8], UR4 ;  /* 0x00000004083f75b2 */ /* 0x0010620008000100 */
[----:B------:R0:W2:Y:S01]  /*0260*/  SYNCS.EXCH.64 URZ, [UR8+0x128], UR6 ;  /* 0x00012806083f75b2 */ /* 0x0000a20008000100 */
[----:B------:R0:W3:Y:S01]  /*0270*/  SYNCS.EXCH.64 URZ, [UR8+0x8], UR4 ;  /* 0x00000804083f75b2 */ /* 0x0000e20008000100 */
[----:B------:R0:W4:Y:S01]  /*0280*/  SYNCS.EXCH.64 URZ, [UR8+0x130], UR6 ;  /* 0x00013006083f75b2 */ /* 0x0001220008000100 */
[----:B------:R0:W0:Y:S01]  /*0290*/  SYNCS.EXCH.64 URZ, [UR8+0x10], UR4 ;  /* 0x00001004083f75b2 */ /* 0x0000220008000100 */
        /* <DEDUP_REMOVED lines=69> */
[----:B-1234-:R-:W-:Y:S01]  /*06f0*/  NOP ;  /* 0x0000000000007918 */ /* 0x01efe20000000000 */
.L_x_3:
[----:B0-----:R-:W-:Y:S05]  /*0700*/  BSYNC B0 ;  /* 0x0000000000007941 */ /* 0x001fea0003800000 */
.L_x_2:
[----:B------:R-:W-:Y:S01]  /*0710*/  SHF.R.S32.HI R5, RZ, 0x1f, R0 ;  /* 0x0000001fff057819 */ /* 0x000fe20000011400 */
[----:B------:R-:W0:Y:S01]  /*0720*/  SHFL.IDX PT, R2, R2, RZ, 0x1f ;  /* 0x00001fff02027589 */ /* 0x000e2200000e0000 */
[----:B------:R-:W1:Y:S01]  /*0730*/  S2UR UR8, SR_CTAID.X ;  /* 0x00000000000879c3 */ /* 0x000e620000002500 */
[----:B------:R-:W-:Y:S02]  /*0740*/  ELECT P0, URZ, PT ;  /* 0x00000000003f782f */ /* 0x000fe40003800000 */
[----:B------:R-:W-:Y:S01]  /*0750*/  LEA.HI R5, R5, R0, RZ, 0x7 ;  /* 0x0000000005057211 */ /* 0x000fe200078f38ff */
[----:B------:R-:W2:Y:S01]  /*0760*/  S2R R8, SR_CTAID.Y ;  /* 0x0000000000087919 */ /* 0x000ea20000002600 */
[----:B------:R-:W-:Y:S01]  /*0770*/  ULDC UR4, c[0x0][0x150] ;  /* 0x0000540000047ab9 */ /* 0x000fe20000000800 */
[----:B------:R-:W-:Y:S01]  /*0780*/  VIADD R16, R4, 0xffffffff ;  /* 0xffffffff04107836 */ /* 0x000fe20000000000 */
[----:B------:R-:W-:Y:S01]  /*0790*/  LOP3.LUT R5, R5, 0xffffff80, RZ, 0xc0, !PT ;  /* 0xffffff8005057812 */ /* 0x000fe200078ec0ff */
[----:B------:R-:W-:Y:S01]  /*07a0*/  NOP ;  /* 0x0000000000007918 */ /* 0x000fe20000000000 */
[----:B------:R-:W3:Y:S01]  /*07b0*/  LDC R12, c[0x0][0x144] ;  /* 0x00005100ff0c7b82 */ /* 0x000ee20000000800 */
[----:B------:R-:W-:Y:S01]  /*07c0*/  NOP ;  /* 0x0000000000007918 */ /* 0x000fe20000000000 */
[----:B------:R-:W-:Y:S01]  /*07d0*/  ISETP.GE.U32.AND P6, PT, R16, 0x2, PT ;  /* 0x000000021000780c */ /* 0x000fe20003fc6070 */
[----:B------:R-:W-:Y:S01]  /*07e0*/  IMAD.IADD R5, R0, 0x1, -R5 ;  /* 0x0000000100057824 */ /* 0x000fe200078e0a05 */
[----:B------:R-:W-:-:S04]  /*07f0*/  ISETP.NE.AND P3, PT, R4, RZ, PT ;  /* 0x000000ff0400720c */ /* 0x000fc80003f65270 */
[----:B------:R-:W-:Y:S01]  /*0800*/  SHF.R.S32.HI R6, RZ, 0x1f, R5 ;  /* 0x0000001fff067819 */ /* 0x000fe20000011405 */
[----:B------:R-:W4:Y:S03]  /*0810*/  LDC R14, c[0x0][0x140] ;  /* 0x00005000ff0e7b82 */ /* 0x000f260000000800 */
[----:B------:R-:W-:Y:S02]  /*0820*/  LEA.HI R6, R6, R5, RZ, 0x3 ;  /* 0x0000000506067211 */ /* 0x000fe400078f18ff */
[----:B0-----:R-:W-:Y:S02]  /*0830*/  ISETP.NE.OR P0, PT, R2, RZ, !P0 ;  /* 0x000000ff0200720c */ /* 0x001fe40004705670 */
[--C-:B------:R-:W-:Y:S02]  /*0840*/  SHF.R.S32.HI R2, RZ, 0x3, R6.reuse ;  /* 0x00000003ff027819 */ /* 0x100fe40000011406 */
[----:B------:R-:W-:-:S02]  /*0850*/  SHF.R.S32.HI R11, RZ, 0x1f, R6 ;  /* 0x0000001fff0b7819 */ /* 0x000fc40000011406 */
[----:B------:R-:W-:Y:S02]  /*0860*/  SHF.R.S32.HI R6, RZ, 0x1f, R3 ;  /* 0x0000001fff067819 */ /* 0x000fe40000011403 */
[----:B-1----:R-:W-:Y:S02]  /*0870*/  I2FP.F32.U32 R10, UR8 ;  /* 0x00000008000a7c45 */ /* 0x002fe40008201000 */
[----:B------:R-:W-:Y:S02]  /*0880*/  LEA.HI R11, R11, R2, RZ, 0x2 ;  /* 0x000000020b0b7211 */ /* 0x000fe400078f10ff */
[----:B------:R-:W-:Y:S01]  /*0890*/  LEA.HI R6, R6, R3, RZ, 0x2 ;  /* 0x0000000306067211 */ /* 0x000fe200078f10ff */
[----:B------:R-:W-:Y:S01]  /*08a0*/  FMUL R10, R10, UR4 ;  /* 0x000000040a0a7c20 */ /* 0x000fe20008400000 */
[----:B------:R-:W-:Y:S01]  /*08b0*/  LOP3.LUT R11, R11, 0xfffffffc, RZ, 0xc0, !PT ;  /* 0xfffffffc0b0b7812 */ /* 0x000fe200078ec0ff */
[----:B------:R-:W-:Y:S01]  /*08c0*/  VOTEU.ALL UP0, P0 ;  /* 0x00000000003f7886 */ /* 0x000fe20000000000 */
[----:B------:R-:W-:Y:S01]  /*08d0*/  LOP3.LUT R6, R6, 0x3ffffffc, RZ, 0xc0, !PT ;  /* 0x3ffffffc06067812 */ /* 0x000fe200078ec0ff */
[----:B------:R-:W-:Y:S01]  /*08e0*/  ULDC UR4, c[0x0][0x154] ;  /* 0x0000550000047ab9 */ /* 0x000fe20000000800 */
[----:B--2---:R-:W-:Y:S01]  /*08f0*/  I2FP.F32.U32 R13, R8 ;  /* 0x00000008000d7245 */ /* 0x004fe20000201000 */
[----:B------:R-:W0:Y:S01]  /*0900*/  F2I.U32.TRUNC.NTZ R10, R10 ;  /* 0x0000000a000a7305 */ /* 0x000e22000020f000 */
[----:B------:R-:W-:Y:S01]  /*0910*/  IMAD.IADD R11, R2, 0x1, -R11 ;  /* 0x00000001020b7824 */ /* 0x000fe200078e0a0b */
[----:B------:R-:W1:Y:S01]  /*0920*/  @!UP0 S2UR UR7, SR_CgaCtaId ;  /* 0x00000000000789c3 */ /* 0x000e620000008800 */
[----:B------:R-:W-:-:S02]  /*0930*/  IMAD.IADD R6, R3, 0x1, -R6 ;  /* 0x0000000103067824 */ /* 0x000fc400078e0a06 */
[----:B------:R-:W-:Y:S01]  /*0940*/  FMUL R13, R13, UR4 ;  /* 0x000000040d0d7c20 */ /* 0x000fe20008400000 */
[----:B------:R-:W-:Y:S01]  /*0950*/  UMOV UR4, 0x20 ;  /* 0x0000002000047882 */ /* 0x000fe20000000000 */
[----:B------:R-:W-:Y:S01]  /*0960*/  @!UP0 UMOV UR6, 0x400 ;  /* 0x0000040000068882 */ /* 0x000fe20000000000 */
[----:B------:R-:W-:Y:S01]  /*0970*/  IMAD R6, R6, 0x4, R11 ;  /* 0x0000000406067824 */ /* 0x000fe200078e020b */
[----:B------:R-:W-:-:S04]  /*0980*/  @!UP0 UIADD3 UR4, -UR4, 0x100000, URZ ;  /* 0x0010000004048890 */ /* 0x000fc8000fffe13f */
[----:B------:R-:W-:Y:S02]  /*0990*/  @!UP0 USHF.L.U32 UR5, UR4, 0xb, URZ ;  /* 0x0000000b04058899 */ /* 0x000fe4000800063f */
[----:B------:R-:W-:Y:S01]  /*09a0*/  @!UP0 USHF.L.U32 UR4, UR4, 0x1, URZ ;  /* 0x0000000104048899 */ /* 0x000fe2000800063f */
[----:B----4-:R-:W-:Y:S01]  /*09b0*/  ISETP.EQ.U32.AND P2, PT, R14, 0x1, PT ;  /* 0x000000010e00780c */ /* 0x010fe20003f42070 */
[----:B------:R-:W2:Y:S01]  /*09c0*/  LDC R11, c[0x0][0x148] ;  /* 0x00005200ff0b7b82 */ /* 0x000ea20000000800 */
[----:B------:R-:W4:Y:S01]  /*09d0*/  F2I.U32.TRUNC.NTZ R13, R13 ;  /* 0x0000000d000d7305 */ /* 0x000f22000020f000 */
[----:B------:R-:W-:Y:S01]  /*09e0*/  LEA.HI R2, R6, R6, RZ, 0x1 ;  /* 0x0000000606027211 */ /* 0x000fe200078f08ff */
[----:B------:R-:W-:Y:S01]  /*09f0*/  VOTEU.ALL UP1, P0 ;  /* 0x00000000003f7886 */ /* 0x000fe20000020000 */
[----:B0-----:R-:W-:Y:S02]  /*0a00*/  IMAD.MOV R15, RZ, RZ, -R10 ;  /* 0x000000ffff0f7224 */ /* 0x001fe400078e0a0a */
[----:B------:R-:W-:-:S02]  /*0a10*/  LOP3.LUT R3, R2, 0xfffffffe, RZ, 0xc0, !PT ;  /* 0xfffffffe02037812 */ /* 0x000fc400078ec0ff */
[----:B------:R-:W-:Y:S01]  /*0a20*/  SHF.R.S32.HI R2, RZ, 0x1f, R7 ;  /* 0x0000001fff027819 */ /* 0x000fe20000011407 */
[----:B---3--:R-:W-:Y:S02]  /*0a30*/  IMAD R10, R12, R15, UR8 ;  /* 0x000000080c0a7e24 */ /* 0x008fe4000f8e020f */
[----:B------:R-:W-:Y:S01]  /*0a40*/  IMAD.IADD R3, R6, 0x1, -R3 ;  /* 0x0000000106037824 */ /* 0x000fe200078e0a03 */
[----:B------:R-:W-:-:S04]  /*0a50*/  LEA.HI R2, R2, R7, RZ, 0x2 ;  /* 0x0000000702027211 */ /* 0x000fc800078f10ff */
[----:B------:R-:W-:Y:S01]  /*0a60*/  ISETP.NE.AND P4, PT, R3, R10, PT ;  /* 0x0000000a0300720c */ /* 0x000fe20003f85270 */
[----:B------:R-:W-:Y:S01]  /*0a70*/  IMAD.SHL.U32 R3, R6, 0x4, RZ ;  /* 0x0000000406037824 */ /* 0x000fe200078e00ff */
[----:B------:R-:W-:Y:S01]  /*0a80*/  LOP3.LUT R2, R2, 0xfffffffc, RZ, 0xc0, !PT ;  /* 0xfffffffc02027812 */ /* 0x000fe200078ec0ff */
[----:B----4-:R-:W-:Y:S01]  /*0a90*/  IMAD.MOV R20, RZ, RZ, -R13 ;  /* 0x000000ffff147224 */ /* 0x010fe200078e0a0d */
[----:B-1----:R-:W-:Y:S02]  /*0aa0*/  @!UP0 ULEA UR6, UR7, UR6, 0x18 ;  /* 0x0000000607068291 */ /* 0x002fe4000f8ec03f */
[----:B------:R-:W-:Y:S01]  /*0ab0*/  LOP3.LUT R3, R6, 0xc, R3, 0x78, !PT ;  /* 0x0000000c06037812 */ /* 0x000fe200078e7803 */
[----:B------:R-:W-:Y:S01]  /*0ac0*/  IMAD.IADD R7, R7, 0x1, -R2 ;  /* 0x0000000107077824 */ /* 0x000fe200078e0a02 */
[----:B------:R-:W-:Y:S01]  /*0ad0*/  VOTEU.ALL UP0, P0 ;  /* 0x00000000003f7886 */ /* 0x000fe20000000000 */
[----:B--2---:R-:W-:Y:S01]  /*0ae0*/  IMAD R13, R11, R20, R8 ;  /* 0x000000140b0d7224 */ /* 0x004fe200078e0208 */
[----:B------:R-:W-:Y:S01]  /*0af0*/  LOP3.LUT P0, RZ, R5, 0x7, RZ, 0xc0, !PT ;  /* 0x0000000705ff7812 */ /* 0x000fe2000780c0ff */
[----:B------:R-:W-:Y:S01]  /*0b00*/  IMAD.MOV.U32 R6, RZ, RZ, 0x1 ;  /* 0x00000001ff067424 */ /* 0x000fe200078e00ff */
[----:B------:R-:W-:-:S02]  /*0b10*/  ISETP.NE.AND P1, PT, R7, 0x3, PT ;  /* 0x000000030700780c */ /* 0x000fc40003f25270 */
[----:B------:R-:W-:Y:S02]  /*0b20*/  @P4 LEA.HI R2, R3, R3, RZ, 0x1 ;  /* 0x0000000303024211 */ /* 0x000fe400078f08ff */
[----:B------:R-:W-:Y:S01]  /*0b30*/  ISETP.EQ.OR P1, PT, R7, RZ, !P1 ;  /* 0x000000ff0700720c */ /* 0x000fe20004f22670 */
[----:B------:R-:W0:Y:S02]  /*0b40*/  FENCE.VIEW.ASYNC.S ;  /* 0x00000000000073c6 */ /* 0x000e240000000000 */
[----:B0-----:R0:W1:Y:S01]  /*0b50*/  @!UP0 SYNCS.EXCH.64 URZ, [UR6+0x260], UR4 ;  /* 0x00026004063f85b2 */ /* 0x0010620008000100 */
[----:B------:R-:W-:Y:S02]  /*0b60*/  @P4 SHF.R.S32.HI R2, RZ, 0x1, R2 ;  /* 0x00000001ff024819 */ /* 0x000fe40000011402 */
[----:B------:R-:W-:Y:S02]  /*0b70*/  ISETP.LT.U32.AND P0, PT, R3, 0x4, !P0 ;  /* 0x000000040300780c */ /* 0x000fe40004701070 */
[----:B------:R-:W-:-:S02]  /*0b80*/  @P4 ISETP.NE.AND P5, PT, R2, R13, PT ;  /* 0x0000000d0200420c */ /* 0x000fc40003fa5270 */
[----:B------:R-:W-:Y:S02]  /*0b90*/  ISETP.EQ.AND P1, PT, R4, RZ, P1 ;  /* 0x000000ff0400720c */ /* 0x000fe40000f22270 */
[----:B------:R-:W-:Y:S02]  /*0ba0*/  SEL R5, RZ, 0x1, !P0 ;  /* 0x00000001ff057807 */ /* 0x000fe40004000000 */
[----:B------:R-:W-:Y:S02]  /*0bb0*/  @P4 SEL R6, RZ, 0x1, P5 ;  /* 0x00000001ff064807 */ /* 0x000fe40002800000 */
[----:B------:R-:W-:Y:S02]  /*0bc0*/  SEL R2, RZ, 0x1, !P1 ;  /* 0x00000001ff027807 */ /* 0x000fe40004800000 */
[----:B------:R-:W-:Y:S01]  /*0bd0*/  LOP3.LUT R6, R6, R5, RZ, 0xc0, !PT ;  /* 0x0000000506067212 */ /* 0x000fe200078ec0ff */
[----:B------:R0:W2:Y:S01]  /*0be0*/  @!UP1 SYNCS.EXCH.64 URZ, [UR6+0x268], UR4 ;  /* 0x00026804063f95b2 */ /* 0x0000a20008000100 */
[----:B------:R-:W-:Y:S01]  /*0bf0*/  SEL R2, R2, 0x2, P6 ;  /* 0x0000000202027807 */ /* 0x000fe20003000000 */
[----:B------:R-:W-:Y:S01]  /*0c00*/  NOP ;  /* 0x0000000000007918 */ /* 0x000fe20000000000 */
[----:B------:R-:W-:Y:S05]  /*0c10*/  @!P2 BRA `(.L_x_4) ;  /* 0x000000000008a947 */ /* 0x000fea0003800000 */
[----:B-12---:R-:W-:Y:S01]  /*0c20*/  UCGABAR_ARV ;  /* 0x00000000000079c7 */ /* 0x006fe20008000000 */
[----:B------:R-:W-:Y:S05]  /*0c30*/  BRA `(.L_x_5) ;  /* 0x0000000000047947 */ /* 0x000fea0003800000 */
.L_x_4:
[----:B-12---:R-:W-:Y:S01]  /*0c40*/  NOP ;  /* 0x0000000000007918 */ /* 0x006fe20000000000 */
.L_x_5:
[----:B------:R-:W1:Y:S01]  /*0c50*/  LDC R4, c[0x0][0x65c] ;  /* 0x00019700ff047b82 */ /* 0x000e620000000800 */
[----:B------:R-:W-:Y:S01]  /*0c60*/  IMAD.MOV.U32 R5, RZ, RZ, RZ ;  /* 0x000000ffff057224 */ /* 0x000fe200078e00ff */
[----:B-1----:R-:W-:Y:S01]  /*0c70*/  ISETP.NE.AND P4, PT, R4, 0x1, PT ;  /* 0x000000010400780c */ /* 0x002fe20003f85270 */
[----:B------:R-:W-:-:S12]  /*0c80*/  IMAD.U32 R4, RZ, RZ, UR8 ;  /* 0x00000008ff047e24 */ /* 0x000fd8000f8e00ff */
[----:B------:R-:W1:Y:S01]  /*0c90*/  @P4 LDC R15, c[0x0][0x10] ;  /* 0x00000400ff0f4b82 */ /* 0x000e620000000800 */
[----:B------:R-:W-:Y:S02]  /*0ca0*/  @P4 IMAD.MOV.U32 R9, RZ, RZ, RZ ;  /* 0x000000ffff094224 */ /* 0x000fe400078e00ff */
[----:B------:R-:W-:-:S05]  /*0cb0*/  @P4 IMAD.MOV.U32 R17, RZ, RZ, RZ ;  /* 0x000000ffff114224 */ /* 0x000fca00078e00ff */
[----:B------:R-:W2:Y:S01]  /*0cc0*/  @!P4 LDC R13, c[0x0][0xc] ;  /* 0x00000300ff0dcb82 */ /* 0x000ea20000000800 */
[----:B-1----:R-:W-:-:S04]  /*0cd0*/  @P4 IMAD.WIDE.U32 R14, R15, UR8, R8 ;  /* 0x000000080f0e4c25 */ /* 0x002fc8000f8e0008 */
[----:B--2---:R-:W-:-:S04]  /*0ce0*/  @!P4 IMAD.WIDE.U32 R12, R8, R13, R4 ;  /* 0x0000000d080cc225 */ /* 0x004fc800078e0004 */
[----:B------:R-:W-:Y:S02]  /*0cf0*/  @P4 IMAD.MOV.U32 R4, RZ, RZ, R14 ;  /* 0x000000ffff044224 */ /* 0x000fe400078e000e */
[----:B------:R-:W-:Y:S02]  /*0d00*/  @P4 IMAD.IADD R5, R15, 0x1, R17 ;  /* 0x000000010f054824 */ /* 0x000fe400078e0211 */
[----:B------:R-:W-:Y:S02]  /*0d10*/  @!P4 IMAD.MOV.U32 R4, RZ, RZ, R12 ;  /* 0x000000ffff04c224 */ /* 0x000fe400078e000c */
[----:B------:R-:W-:Y:S01]  /*0d20*/  @!P4 IMAD.MOV.U32 R5, RZ, RZ, R13 ;  /* 0x000000ffff05c224 */ /* 0x000fe200078e000d */
[----:B------:R-:W-:Y:S06]  /*0d30*/  @!P2 BRA `(.L_x_6) ;  /* 0x00000000000ca947 */ /* 0x000fec0003800000 */
[----:B------:R-:W-:Y:S01]  /*0d40*/  UCGABAR_WAIT ;  /* 0x0000000000007dc7 */ /* 0x000fe20008000000 */
[----:B------:R-:W-:Y:S01]  /*0d50*/  CCTL.IVALL ;  /* 0x00000000ff00798f */ /* 0x000fe20002000000 */
[----:B------:R-:W-:Y:S05]  /*0d60*/  BRA `(.L_x_7) ;  /* 0x0000000000047947 */ /* 0x000fea0003800000 */
.L_x_6:
[----:B------:R-:W-:Y:S06]  /*0d70*/  BAR.SYNC.DEFER_BLOCKING 0x0 ;  /* 0x0000000000007b1d */ /* 0x000fec0000010000 */
.L_x_7:
[----:B------:R-:W-:Y:S05]  /*0d80*/  @!P3 BRA `(.L_x_8) ;  /* 0x0000004800dcb947 */ /* 0x000fea0003800000 */
[----:B------:R-:W-:-:S13]  /*0d90*/  ISETP.GT.U32.AND P0, PT, R16, 0x1, PT ;  /* 0x000000011000780c */ /* 0x000fda0003f04070 */
[----:B0-----:R-:W-:Y:S05]  /*0da0*/  @P0 EXIT ;  /* 0x000000000000094d */ /* 0x001fea0003800000 */
[----:B------:R-:W-:Y:S01]  /*0db0*/  ULDC.64 UR4, c[0x0][0x650] ;  /* 0x0001940000047ab9 */ /* 0x000fe20000000a00 */
[----:B------:R-:W-:Y:S01]  /*0dc0*/  PRMT R14, RZ, 0x7610, R14 ;  /* 0x00007610ff0e7816 */ /* 0x000fe2000000000e */
[----:B------:R-:W-:Y:S01]  /*0dd0*/  IMAD.MOV.U32 R71, RZ, RZ, -0x1 ;  /* 0xffffffffff477424 */ /* 0x000fe200078e00ff */
[----:B------:R-:W-:Y:S01]  /*0de0*/  ISETP.GE.U32.AND P0, PT, R4, UR4, PT ;  /* 0x0000000404007c0c */ /* 0x000fe2000bf06070 */
[----:B------:R-:W-:Y:S02]  /*0df0*/  IMAD.MOV.U32 R15, RZ, RZ, -0x1 ;  /* 0xffffffffff0f7424 */ /* 0x000fe400078e00ff */
[----:B------:R-:W-:Y:S01]  /*0e00*/  IMAD.MOV.U32 R73, RZ, RZ, -0x1 ;  /* 0xffffffffff497424 */ /* 0x000fe200078e00ff */
[----:B------:R-:W-:-:S13]  /*0e10*/  ISETP.GE.U32.AND.EX P0, PT, R5, UR5, PT, P0 ;  /* 0x0000000505007c0c */ /* 0x000fda000bf06100 */
[----:B------:R-:W-:Y:S05]  /*0e20*/  @P0 BRA `(.L_x_9) ;  /* 0x0000000400240947 */ /* 0x000fea0003800000 */
[----:B------:R-:W0:Y:S01]  /*0e30*/  LDC.64 R22, c[0x0][0x628] ;  /* 0x00018a00ff167b82 */ /* 0x000e220000000a00 */
[----:B------:R-:W-:Y:S02]  /*0e40*/  IMAD.MOV.U32 R12, RZ, RZ, R4 ;  /* 0x000000ffff0c7224 */ /* 0x000fe400078e0004 */
[----:B------:R-:W-:-:S05]  /*0e50*/  IMAD.MOV.U32 R13, RZ, RZ, R5 ;  /* 0x000000ffff0d7224 */ /* 0x000fca00078e0005 */
[----:B------:R-:W1:Y:S08]  /*0e60*/  LDC R18, c[0x0][0x630] ;  /* 0x00018c00ff127b82 */ /* 0x000e700000000800 */
[----:B------:R-:W2:Y:S01]  /*0e70*/  LDC.64 R24, c[0x0][0x620] ;  /* 0x00018800ff187b82 */ /* 0x000ea20000000a00 */
[----:B0-----:R-:W-:-:S04]  /*0e80*/  ISETP.NE.U32.AND P0, PT, R22, RZ, PT ;  /* 0x000000ff1600720c */ /* 0x001fc80003f05070 */
[----:B------:R-:W-:-:S13]  /*0e90*/  ISETP.NE.AND.EX P0, PT, R23, RZ, PT, P0 ;  /* 0x000000ff1700720c */ /* 0x000fda0003f05300 */
[----:B-12---:R-:W-:Y:S05]  /*0ea0*/  @!P0 BRA `(.L_x_10) ;  /* 0x0000000000288947 */ /* 0x006fea0003800000 */
[----:B------:R-:W0:Y:S02]  /*0eb0*/  LDC R7, c[0x0][0x634] ;  /* 0x00018d00ff077b82 */ /* 0x000e240000000800 */
[----:B0-----:R-:W-:-:S05]  /*0ec0*/  IADD3 R7, P0, R4, R7, RZ ;  /* 0x0000000704077210 */ /* 0x001fca0007f1e0ff */
[----:B------:R-:W-:-:S04]  /*0ed0*/  IMAD.X R19, RZ, RZ, R5, P0 ;  /* 0x000000ffff137224 */ /* 0x000fc800000e0605 */
[----:B------:R-:W-:-:S04]  /*0ee0*/  IMAD.WIDE.U32 R12, R19, R22, RZ ;  /* 0x00000016130c7225 */ /* 0x000fc800078e00ff */
[----:B------:R-:W-:-:S04]  /*0ef0*/  IMAD.WIDE.U32 R14, P0, R7, R23, R12 ;  /* 0x00000017070e7225 */ /* 0x000fc8000780000c */
[----:B------:R-:W-:-:S04]  /*0f00*/  IMAD.WIDE.U32 R12, R7, R22, RZ ;  /* 0x00000016070c7225 */ /* 0x000fc800078e00ff */
[----:B------:R-:W-:Y:S01]  /*0f10*/  IMAD.X R17, RZ, RZ, RZ, P0 ;  /* 0x000000ffff117224 */ /* 0x000fe200000e06ff */
[----:B------:R-:W-:Y:S01]  /*0f20*/  IADD3 RZ, P0, R13, R14, RZ ;  /* 0x0000000e0dff7210 */ /* 0x000fe20007f1e0ff */
[----:B------:R-:W-:-:S04]  /*0f30*/  IMAD.MOV.U32 R16, RZ, RZ, R15 ;  /* 0x000000ffff107224 */ /* 0x000fc800078e000f */
[----:B------:R-:W-:-:S08]  /*0f40*/  IMAD.WIDE.U32.X R12, R19, R23, R16, P0 ;  /* 0x00000017130c7225 */ /* 0x000fd000000e0410 */
.L_x_10:
[----:B------:R-:W0:Y:S01]  /*0f50*/  LDC.64 R28, c[0x0][0x640] ;  /* 0x00019000ff1c7b82 */ /* 0x000e220000000a00 */
[--C-:B------:R-:W-:Y:S01]  /*0f60*/  SHF.R.U64 R73, R12, R18, R13.reuse ;  /* 0x000000120c497219 */ /* 0x100fe2000000120d */
[----:B------:R-:W-:Y:S01]  /*0f70*/  IMAD R27, R11, R20, R8 ;  /* 0x000000140b1b7224 */ /* 0x000fe200078e0208 */
[----:B------:R-:W-:Y:S01]  /*0f80*/  SHF.R.U32.HI R7, RZ, R18, R13 ;  /* 0x00000012ff077219 */ /* 0x000fe2000001160d */
[----:B------:R-:W-:Y:S01]  /*0f90*/  IMAD.MOV.U32 R23, RZ, RZ, 0x1 ;  /* 0x00000001ff177424 */ /* 0x000fe200078e00ff */
[----:B------:R-:W-:-:S03]  /*0fa0*/  IADD3 R9, P0, RZ, -R73, RZ ;  /* 0x80000049ff097210 */ /* 0x000fc60007f1e0ff */
[----:B------:R-:W1:Y:S02]  /*0fb0*/  LDC R22, c[0x0][0x618] ;  /* 0x00018600ff167b82 */ /* 0x000e640000000800 */
[----:B------:R-:W-:Y:S02]  /*0fc0*/  IMAD.X R7, RZ, RZ, ~R7, P0 ;  /* 0x000000ffff077224 */ /* 0x000fe400000e0e07 */
[----:B------:R-:W-:-:S04]  /*0fd0*/  IMAD.WIDE.U32 R12, R9, R24, R4 ;  /* 0x00000018090c7225 */ /* 0x000fc800078e0004 */
[----:B------:R-:W2:Y:S01]  /*0fe0*/  LDC R18, c[0x0][0x608] ;  /* 0x00018200ff127b82 */ /* 0x000ea20000000800 */
[----:B------:R-:W-:Y:S02]  /*0ff0*/  IMAD R14, R7, R24, RZ ;  /* 0x00000018070e7224 */ /* 0x000fe400078e02ff */
[----:B------:R-:W-:Y:S02]  /*1000*/  IMAD.MOV.U32 R7, RZ, RZ, -0x1 ;  /* 0xffffffffff077424 */ /* 0x000fe400078e00ff */
[----:B------:R-:W-:-:S03]  /*1010*/  IMAD R9, R9, R25, R14 ;  /* 0x0000001909097224 */ /* 0x000fc600078e020e */
[----:B------:R-:W3:Y:S01]  /*1020*/  LDC R26, c[0x0][0x658] ;  /* 0x00019600ff1a7b82 */ /* 0x000ee20000000800 */
[----:B------:R-:W-:Y:S01]  /*1030*/  IMAD.IADD R9, R13, 0x1, R9 ;  /* 0x000000010d097824 */ /* 0x000fe200078e0209 */
[----:B0-----:R-:W-:-:S04]  /*1040*/  ISETP.NE.U32.AND P0, PT, R28, RZ, PT ;  /* 0x000000ff1c00720c */ /* 0x001fc80003f05070 */
[----:B------:R-:W-:Y:S02]  /*1050*/  ISETP.NE.AND.EX P0, PT, R29, RZ, PT, P0 ;  /* 0x000000ff1d00720c */ /* 0x000fe40003f05300 */
[----:B------:R-:W0:Y:S01]  /*1060*/  LDC R24, c[0x0][0x600] ;  /* 0x00018000ff187b82 */ /* 0x000e220000000800 */
[-CC-:B-1----:R-:W-:Y:S02]  /*1070*/  SHF.R.U64 R16, R12, R22.reuse, R9.reuse ;  /* 0x000000160c107219 */ /* 0x182fe40000001209 */
[----:B------:R-:W-:-:S05]  /*1080*/  SHF.R.U32.HI R9, RZ, R22, R9 ;  /* 0x00000016ff097219 */ /* 0x000fca0000011609 */
[----:B------:R-:W1:Y:S01]  /*1090*/  LDC R19, c[0x0][0x648] ;  /* 0x00019200ff137b82 */ /* 0x000e620000000800 */
[-CC-:B--2---:R-:W-:Y:S02]  /*10a0*/  SHF.R.U64 R22, R16, R18.reuse, R9.reuse ;  /* 0x0000001210167219 */ /* 0x184fe40000001209 */
[----:B------:R-:W-:-:S05]  /*10b0*/  SHF.R.U32.HI R9, RZ, R18, R9 ;  /* 0x00000012ff097219 */ /* 0x000fca0000011609 */
[----:B------:R-:W2:Y:S01]  /*10c0*/  LDC R21, c[0x0][0x638] ;  /* 0x00018e00ff157b82 */ /* 0x000ea20000000800 */
[-CC-:B---3--:R-:W-:Y:S02]  /*10d0*/  SHF.R.U64 R18, R22, R26.reuse, R9.reuse ;  /* 0x0000001a16127219 */ /* 0x188fe40000001209 */
[-C--:B------:R-:W-:Y:S02]  /*10e0*/  SHF.L.U32 R7, R7, R26.reuse, RZ ;  /* 0x0000001a07077219 */ /* 0x080fe400000006ff */
[----:B------:R-:W-:Y:S01]  /*10f0*/  SHF.R.U32.HI R9, RZ, R26, R9 ;  /* 0x0000001aff097219 */ /* 0x000fe20000011609 */
[----:B------:R-:W-:Y:S01]  /*1100*/  IMAD.MOV.U32 R8, RZ, RZ, R18 ;  /* 0x000000ffff087224 */ /* 0x000fe200078e0012 */
[----:B------:R-:W-:Y:S01]  /*1110*/  LOP3.LUT R11, RZ, R7, RZ, 0x33, !PT ;  /* 0x00000007ff0b7212 */ /* 0x000fe200078e33ff */
[----:B------:R-:W3:Y:S01]  /*1120*/  LDC R25, c[0x0][0x610] ;  /* 0x00018400ff197b82 */ /* 0x000ee20000000800 */
[----:B------:R-:W-:Y:S05]  /*1130*/  @!P0 BRA `(.L_x_11) ;  /* 0x0000000000288947 */ /* 0x000fea0003800000 */
[----:B------:R-:W4:Y:S02]  /*1140*/  LDC R7, c[0x0][0x64c] ;  /* 0x00019300ff077b82 */ /* 0x000f240000000800 */
[----:B----4-:R-:W-:-:S05]  /*1150*/  IADD3 R7, P0, R18, R7, RZ ;  /* 0x0000000712077210 */ /* 0x010fca0007f1e0ff */
        /* <DEDUP_REMOVED lines=8> */
.L_x_11:
[----:B-1----:R-:W-:Y:S01]  /*11e0*/  SHF.R.U64 R9, R8, R19, R9 ;  /* 0x0000001308097219 */ /* 0x002fe20000001209 */
[----:B------:R-:W-:Y:S01]  /*11f0*/  IMAD.MOV.U32 R14, RZ, RZ, 0x1 ;  /* 0x00000001ff0e7424 */ /* 0x000fe200078e00ff */
[----:B------:R-:W-:Y:S01]  /*1200*/  LOP3.LUT R8, R22, R11, RZ, 0xc0, !PT ;  /* 0x0000000b16087212 */ /* 0x000fe200078ec0ff */
[----:B0-----:R-:W-:Y:S01]  /*1210*/  VIADD R11, R24, 0xffffffff ;  /* 0xffffffff180b7836 */ /* 0x001fe20000000000 */
[----:B------:R-:W-:Y:S01]  /*1220*/  SHF.L.U32 R7, R23, R26, RZ ;  /* 0x0000001a17077219 */ /* 0x000fe200000006ff */
[----:B------:R-:W-:Y:S01]  /*1230*/  IMAD.MOV R12, RZ, RZ, -R9 ;  /* 0x000000ffff0c7224 */ /* 0x000fe200078e0a09 */
[----:B------:R-:W-:Y:S02]  /*1240*/  SEL R10, R10, R27, !P4 ;  /* 0x0000001b0a0a7207 */ /* 0x000fe40006000000 */
[----:B------:R-:W-:Y:S01]  /*1250*/  LOP3.LUT R11, R16, R11, RZ, 0xc0, !PT ;  /* 0x0000000b100b7212 */ /* 0x000fe200078ec0ff */
[----:B------:R-:W-:Y:S02]  /*1260*/  IMAD R9, R7, R9, R8 ;  /* 0x0000000907097224 */ /* 0x000fe400078e0208 */
[----:B--2---:R-:W-:-:S02]  /*1270*/  IMAD R7, R12, R21, R18 ;  /* 0x000000150c077224 */ /* 0x004fc400078e0212 */
[----:B---3--:R-:W-:Y:S02]  /*1280*/  IMAD R10, R9, R25, R10 ;  /* 0x00000019090a7224 */ /* 0x008fe400078e020a */
[----:B------:R-:W-:-:S05]  /*1290*/  IMAD R7, R7, R24, R11 ;  /* 0x0000001807077224 */ /* 0x000fca00078e020b */
[----:B------:R-:W-:Y:S02]  /*12a0*/  SEL R15, R7, R10, !P4 ;  /* 0x0000000a070f7207 */ /* 0x000fe40006000000 */
[----:B------:R-:W-:-:S07]  /*12b0*/  SEL R71, R10, R7, !P4 ;  /* 0x000000070a477207 */ /* 0x000fce0006000000 */
.L_x_9:
[----:B------:R-:W-:-:S08]  /*12c0*/  NOP ;  /* 0x0000000000007918 */ /* 0x000fd00000000000 */
[----:B------:R-:W0:Y:S02]  /*12d0*/  USETMAXREG.TRY_ALLOC.CTAPOOL UP0, 0xe8 ;  /* 0x000000e8000079c8 */ /* 0x000e240008000600 */
[----:B0-----:R-:W-:-:S13]  /*12e0*/  PLOP3.LUT P0, PT, PT, PT, UP0, 0x80, 0x0 ;  /* 0x000000000000781c */ /* 0x001fda0003f0f008 */
[----:B------:R-:W-:Y:S05]  /*12f0*/  @!P0 BRA `(.L_x_9) ;  /* 0xfffffffc00f08947 */ /* 0x000fea000383ffff */
[----:B------:R-:W-:Y:S01]  /*1300*/  ULDC.64 UR4, c[0x0][0x598] ;  /* 0x0001660000047ab9 */ /* 0x000fe20000000a00 */
[----:B------:R-:W-:Y:S01]  /*1310*/  ULDC.64 UR18, c[0x0][0x208] ;  /* 0x0000820000127ab9 */ /* 0x000fe20000000a00 */
[----:B------:R-:W-:-:S04]  /*1320*/  ISETP.NE.U32.AND P0, PT, RZ, UR4, PT ;  /* 0x00000004ff007c0c */ /* 0x000fc8000bf05070 */
[----:B------:R-:W-:-:S13]  /*1330*/  ISETP.NE.AND.EX P0, PT, RZ, UR5, PT, P0 ;  /* 0x00000005ff007c0c */ /* 0x000fda000bf05300 */
[----:B------:R-:W-:Y:S05]  /*1340*/  @!P0 BRA `(.L_x_12) ;  /* 0x00000000001c8947 */ /* 0x000fea0003800000 */
[----:B------:R-:W0:Y:S02]  /*1350*/  LDC.64 R8, c[0x0][0x598] ;  /* 0x00016600ff087b82 */ /* 0x000e240000000a00 */
[----:B0-----:R-:W2:Y:S02]  /*1360*/  LDG.E.64 R8, desc[UR18][R8.64] ;  /* 0x0000001208087981 */ /* 0x001ea4000c1e1b00 */
[----:B--2---:R-:W-:-:S04]  /*1370*/  ISETP.NE.U32.AND P0, PT, R8, RZ, PT ;  /* 0x000000ff0800720c */ /* 0x004fc80003f05070 */
[----:B------:R-:W-:-:S13]  /*1380*/  ISETP.NE.AND.EX P0, PT, R9, RZ, PT, P0 ;  /* 0x000000ff0900720c */ /* 0x000fda0003f05300 */
[----:B------:R-:W-:Y:S05]  /*1390*/  @!P0 BRA `(.L_x_12) ;  /* 0x0000000000088947 */ /* 0x000fea0003800000 */
[----:B------:R0:W5:Y:S01]  /*13a0*/  LD.E R7, desc[UR18][R8.64] ;  /* 0x0000001208077980 */ /* 0x000162000c101900 */
[----:B------:R-:W-:Y:S05]  /*13b0*/  BRA `(.L_x_13) ;  /* 0x0000000000207947 */ /* 0x000fea0003800000 */
.L_x_12:
[----:B------:R-:W-:Y:S02]  /*13c0*/  ULDC.64 UR4, c[0x0][0x588] ;  /* 0x0001620000047ab9 */ /* 0x000fe40000000a00 */
[----:B------:R-:W-:-:S04]  /*13d0*/  ISETP.NE.U32.AND P0, PT, RZ, UR4, PT ;  /* 0x00000004ff007c0c */ /* 0x000fc8000bf05070 */
[----:B------:R-:W-:-:S13]  /*13e0*/  ISETP.NE.AND.EX P0, PT, RZ, UR5, PT, P0 ;  /* 0x00000005ff007c0c */ /* 0x000fda000bf05300 */
[----:B------:R-:W-:Y:S05]  /*13f0*/  @!P0 BRA `(.L_x_14) ;  /* 0x00000000000c8947 */ /* 0x000fea0003800000 */
[----:B------:R-:W0:Y:S02]  /*1400*/  LDC.64 R8, c[0x0][0x588] ;  /* 0x00016200ff087b82 */ /* 0x000e240000000a00 */
[----:B0-----:R1:W5:Y:S01]  /*1410*/  LDG.E R7, desc[UR18][R8.64] ;  /* 0x0000001208077981 */ /* 0x001362000c1e1900 */
[----:B------:R-:W-:Y:S05]  /*1420*/  BRA `(.L_x_13) ;  /* 0x0000000000047947 */ /* 0x000fea0003800000 */
.L_x_14:
[----:B------:R-:W2:Y:S02]  /*1430*/  LDC R7, c[0x0][0x580] ;  /* 0x00016000ff077b82 */ /* 0x000ea40000000800 */
.L_x_13:
[----:B------:R-:W-:Y:S02]  /*1440*/  ULDC.64 UR4, c[0x0][0x5a0] ;  /* 0x0001680000047ab9 */ /* 0x000fe40000000a00 */
[----:B------:R-:W-:-:S04]  /*1450*/  ISETP.NE.U32.AND P0, PT, RZ, UR4, PT ;  /* 0x00000004ff007c0c */ /* 0x000fc8000bf05070 */
[----:B------:R-:W-:-:S13]  /*1460*/  ISETP.NE.AND.EX P0, PT, RZ, UR5, PT, P0 ;  /* 0x00000005ff007c0c */ /* 0x000fda000bf05300 */
[----:B------:R-:W-:Y:S05]  /*1470*/  @!P0 BRA `(.L_x_15) ;  /* 0x00000000001c8947 */ /* 0x000fea0003800000 */
[----:B01----:R-:W0:Y:S02]  /*1480*/  LDC.64 R8, c[0x0][0x5a0] ;  /* 0x00016800ff087b82 */ /* 0x003e240000000a00 */
[----:B0-----:R-:W3:Y:S02]  /*1490*/  LDG.E.64 R8, desc[UR18][R8.64] ;  /* 0x0000001208087981 */ /* 0x001ee4000c1e1b00 */
[----:B---3--:R-:W-:-:S04]  /*14a0*/  ISETP.NE.U32.AND P0, PT, R8, RZ, PT ;  /* 0x000000ff0800720c */ /* 0x008fc80003f05070 */
[----:B------:R-:W-:-:S13]  /*14b0*/  ISETP.NE.AND.EX P0, PT, R9, RZ, PT, P0 ;  /* 0x000000ff0900720c */ /* 0x000fda0003f05300 */
[----:B------:R-:W-:Y:S05]  /*14c0*/  @!P0 BRA `(.L_x_15) ;  /* 0x0000000000088947 */ /* 0x000fea0003800000 */
[----:B------:R0:W5:Y:S01]  /*14d0*/  LD.E R12, desc[UR18][R8.64] ;  /* 0x00000012080c7980 */ /* 0x000162000c101900 */
[----:B------:R-:W-:Y:S05]  /*14e0*/  BRA `(.L_x_16) ;  /* 0x0000000000207947 */ /* 0x000fea0003800000 */
.L_x_15:
[----:B------:R-:W-:Y:S02]  /*14f0*/  ULDC.64 UR4, c[0x0][0x590] ;  /* 0x0001640000047ab9 */ /* 0x000fe40000000a00 */
[----:B------:R-:W-:-:S04]  /*1500*/  ISETP.NE.U32.AND P0, PT, RZ, UR4, PT ;  /* 0x00000004ff007c0c */ /* 0x000fc8000bf05070 */
[----:B------:R-:W-:-:S13]  /*1510*/  ISETP.NE.AND.EX P0, PT, RZ, UR5, PT, P0 ;  /* 0x00000005ff007c0c */ /* 0x000fda000bf05300 */
[----:B------:R-:W-:Y:S05]  /*1520*/  @!P0 BRA `(.L_x_17) ;  /* 0x00000000000c8947 */ /* 0x000fea0003800000 */
[----:B------:R-:W3:Y:S02]  /*1530*/  LDC.64 R12, c[0x0][0x590] ;  /* 0x00016400ff0c7b82 */ /* 0x000ee40000000a00 */
[----:B---3--:R3:W5:Y:S01]  /*1540*/  LDG.E R12, desc[UR18][R12.64] ;  /* 0x000000120c0c7981 */ /* 0x008762000c1e1900 */
[----:B------:R-:W-:Y:S05]  /*1550*/  BRA `(.L_x_16) ;  /* 0x0000000000047947 */ /* 0x000fea0003800000 */
.L_x_17:
[----:B------:R-:W4:Y:S02]  /*1560*/  LDC R12, c[0x0][0x584] ;  /* 0x00016100ff0c7b82 */ /* 0x000f240000000800 */
.L_x_16:
[----:B------:R-:W-:-:S13]  /*1570*/  LOP3.LUT P0, RZ, R14, 0xff, RZ, 0xc0, !PT ;  /* 0x000000ff0eff7812 */ /* 0x000fda000780c0ff */
[----:B------:R-:W-:Y:S05]  /*1580*/  @!P0 EXIT ;  /* 0x000000000000894d */ /* 0x000fea0003800000 */
[----:B------:R-:W-:Y:S01]  /*1590*/  ULDC UR4, c[0x0][0x28c] ;  /* 0x0000a30000047ab9 */ /* 0x000fe20000000800 */
[----:B------:R-:W-:Y:S01]  /*15a0*/  LOP3.LUT R81, R2, 0x1, RZ, 0xfc, !PT ;  /* 0x0000000102517812 */ /* 0x000fe200078efcff */
[----:B------:R-:W-:-:S04]  /*15b0*/  UIADD3 UR4, UR4, 0x1f, URZ ;  /* 0x0000001f04047890 */ /* 0x000fc8000fffe03f */
[----:B------:R-:W-:-:S04]  /*15c0*/  USHF.R.S32.HI UR5, URZ, 0x1f, UR4 ;  /* 0x0000001f3f057899 */ /* 0x000fc80008011404 */
[----:B------:R-:W-:-:S03]  /*15d0*/  ULEA.HI UR5, UR5, UR4, URZ, 0x5 ;  /* 0x0000000405057291 */ /* 0x000fc6000f8f283f */
[----:B------:R-:W-:Y:S01]  /*15e0*/  UMOV UR4, URZ ;  /* 0x0000003f00047c82 */ /* 0x000fe20008000000 */
[----:B------:R-:W-:-:S03]  /*15f0*/  USHF.R.S32.HI UR9, URZ, 0x5, UR5 ;  /* 0x000000053f097899 */ /* 0x000fc60008011405 */
[----:B------:R-:W-:-:S09]  /*1600*/  UMOV UR5, URZ ;  /* 0x0000003f00057c82 */ /* 0x000fd20008000000 */
.L_x_108:
[----:B01----:R-:W-:Y:S01]  /*1610*/  LOP3.LUT R8, R0, 0x80, RZ, 0xc0, !PT ;  /* 0x0000008000087812 */ /* 0x003fe200078ec0ff */
[----:B------:R-:W0:Y:S01]  /*1620*/  S2UR UR13, SR_CgaCtaId ;  /* 0x00000000000d79c3 */ /* 0x000e220000008800 */
[----:B------:R-:W-:Y:S01]  /*1630*/  UMOV UR12, 0x400 ;  /* 0x00000400000c7882 */ /* 0x000fe20000000000 */
[----:B------:R-:W-:Y:S01]  /*1640*/  UMOV UR6, URZ ;  /* 0x0000003f00067c82 */ /* 0x000fe20008000000 */
[----:B------:R-:W-:Y:S01]  /*1650*/  SHF.R.U32.HI R8, RZ, 0x7, R8 ;  /* 0x00000007ff087819 */ /* 0x000fe20000011608 */
[----:B------:R-:W-:Y:S01]  /*1660*/  UMOV UR7, URZ ;  /* 0x0000003f00077c82 */ /* 0x000fe20008000000 */
[----:B------:R-:W-:Y:S01]  /*1670*/  UMOV UR16, UR5 ;  /* 0x0000000500107c82 */ /* 0x000fe20008000000 */
[----:B------:R-:W-:Y:S01]  /*1680*/  CS2R R16, SRZ ;  /* 0x0000000000107805 */ /* 0x000fe2000001ff00 */
[----:B---3--:R-:W-:Y:S01]  /*1690*/  IMAD.MOV.U32 R13, RZ, RZ, RZ ;  /* 0x000000ffff0d7224 */ /* 0x008fe200078e00ff */
[----:B------:R-:W1:Y:S01]  /*16a0*/  LDC R9, c[0x0][0x28c] ;  /* 0x0000a300ff097b82 */ /* 0x000e620000000800 */
[----:B------:R-:W3:Y:S01]  /*16b0*/  SHFL.IDX PT, R8, R8, RZ, 0x1f ;  /* 0x00001fff08087589 */ /* 0x000ee200000e0000 */
[----:B------:R-:W-:-:S02]  /*16c0*/  CS2R R18, SRZ ;  /* 0x0000000000127805 */ /* 0x000fc4000001ff00 */
[----:B------:R-:W-:Y:S02]  /*16d0*/  CS2R R20, SRZ ;  /* 0x0000000000147805 */ /* 0x000fe4000001ff00 */
[----:B------:R-:W-:Y:S02]  /*16e0*/  CS2R R22, SRZ ;  /* 0x0000000000167805 */ /* 0x000fe4000001ff00 */
[----:B------:R-:W-:Y:S02]  /*16f0*/  CS2R R56, SRZ ;  /* 0x0000000000387805 */ /* 0x000fe4000001ff00 */
[----:B------:R-:W-:Y:S02]  /*1700*/  CS2R R58, SRZ ;  /* 0x00000000003a7805 */ /* 0x000fe4000001ff00 */
[----:B------:R-:W-:Y:S02]  /*1710*/  CS2R R60, SRZ ;  /* 0x00000000003c7805 */ /* 0x000fe4000001ff00 */
[----:B------:R-:W-:-:S02]  /*1720*/  CS2R R62, SRZ ;  /* 0x00000000003e7805 */ /* 0x000fc4000001ff00 */
[----:B------:R-:W-:Y:S02]  /*1730*/  CS2R R64, SRZ ;  /* 0x0000000000407805 */ /* 0x000fe4000001ff00 */
[----:B------:R-:W-:Y:S02]  /*1740*/  CS2R R66, SRZ ;  /* 0x0000000000427805 */ /* 0x000fe4000001ff00 */
[----:B------:R-:W-:Y:S01]  /*1750*/  CS2R R68, SRZ ;  /* 0x0000000000447805 */ /* 0x000fe2000001ff00 */
[----:B------:R-:W-:Y:S01]  /*1760*/  IMAD.MOV.U32 R70, RZ, RZ, RZ ;  /* 0x000000ffff467224 */ /* 0x000fe200078e00ff */
[----:B------:R-:W-:Y:S01]  /*1770*/  CS2R R74, SRZ ;  /* 0x00000000004a7805 */ /* 0x000fe2000001ff00 */
[----:B------:R-:W-:Y:S01]  /*1780*/  IMAD.MOV.U32 R72, RZ, RZ, RZ ;  /* 0x000000ffff487224 */ /* 0x000fe200078e00ff */
[----:B------:R-:W-:Y:S02]  /*1790*/  CS2R R76, SRZ ;  /* 0x00000000004c7805 */ /* 0x000fe4000001ff00 */
[----:B------:R-:W-:Y:S01]  /*17a0*/  CS2R R78, SRZ ;  /* 0x00000000004e7805 */ /* 0x000fe2000001ff00 */
[----:B------:R-:W-:Y:S01]  /*17b0*/  IMAD.MOV.U32 R80, RZ, RZ, RZ ;  /* 0x000000ffff507224 */ /* 0x000fe200078e00ff */
[----:B----4-:R-:W-:Y:S01]  /*17c0*/  CS2R R24, SRZ ;  /* 0x0000000000187805 */ /* 0x010fe2000001ff00 */
[----:B------:R-:W-:Y:S01]  /*17d0*/  IMAD.U32 R14, RZ, RZ, UR4 ;  /* 0x00000004ff0e7e24 */ /* 0x000fe2000f8e00ff */
[----:B------:R-:W-:-:S02]  /*17e0*/  CS2R R26, SRZ ;  /* 0x00000000001a7805 */ /* 0x000fc4000001ff00 */
[----:B------:R-:W-:Y:S02]  /*17f0*/  CS2R R28, SRZ ;  /* 0x00000000001c7805 */ /* 0x000fe4000001ff00 */
[----:B------:R-:W-:Y:S02]  /*1800*/  CS2R R30, SRZ ;  /* 0x00000000001e7805 */ /* 0x000fe4000001ff00 */
[----:B------:R-:W-:Y:S02]  /*1810*/  CS2R R32, SRZ ;  /* 0x0000000000207805 */ /* 0x000fe4000001ff00 */
[----:B-1----:R-:W-:Y:S02]  /*1820*/  ISETP.GE.AND P0, PT, R9, 0x1, PT ;  /* 0x000000010900780c */ /* 0x002fe40003f06270 */
[----:B------:R-:W-:Y:S02]  /*1830*/  CS2R R34, SRZ ;  /* 0x0000000000227805 */ /* 0x000fe4000001ff00 */
[----:B---3--:R-:W-:-:S02]  /*1840*/  R2UR UR8, R8 ;  /* 0x00000000080872ca */ /* 0x008fc400000e0000 */
        /* <DEDUP_REMOVED lines=8> */
[----:B------:R-:W-:Y:S02]  /*18d0*/  CS2R R52, SRZ ;  /* 0x0000000000347805 */ /* 0x000fe4000001ff00 */
[----:B------:R-:W-:Y:S01]  /*18e0*/  CS2R R54, SRZ ;  /* 0x0000000000367805 */ /* 0x000fe2000001ff00 */
[----:B------:R-:W-:-:S04]  /*18f0*/  ULEA.HI UR10, UR8, UR8, URZ, 0x1 ;  /* 0x00000008080a7291 */ /* 0x000fc8000f8f083f */
[----:B------:R-:W-:Y:S02]  /*1900*/  ULOP3.LUT UR11, UR10, 0x1ffffe, URZ, 0xc0, !UPT ;  /* 0x001ffffe0a0b7892 */ /* 0x000fe4000f8ec03f */
[----:B0-----:R-:W-:Y:S02]  /*1910*/  ULEA UR10, UR13, UR12, 0x18 ;  /* 0x0000000c0d0a7291 */ /* 0x001fe4000f8ec03f */
[----:B------:R-:W-:-:S03]  /*1920*/  UIADD3 UR11, UR8, -UR11, URZ ;  /* 0x8000000b080b7290 */ /* 0x000fc6000fffe03f */
[----:B------:R-:W-:Y:S01]  /*1930*/  UMOV UR8, URZ ;  /* 0x0000003f00087c82 */ /* 0x000fe20008000000 */
[----:B------:R-:W-:-:S04]  /*1940*/  ULEA UR11, UR11, UR10, 0xb ;  /* 0x0000000a0b0b7291 */ /* 0x000fc8000f8e583f */
[----:B------:R-:W-:-:S04]  /*1950*/  UIADD3 UR11, UR11, 0x300, URZ ;  /* 0x000003000b0b7890 */ /* 0x000fc8000fffe03f */
[----:B------:R-:W-:-:S04]  /*1960*/  USHF.R.U32.HI UR11, URZ, 0x4, UR11 ;  /* 0x000000043f0b7899 */ /* 0x000fc8000801160b */
[----:B------:R-:W-:Y:S01]  /*1970*/  ULOP3.LUT UR11, UR11, 0x3fff, URZ, 0xc0, !UPT ;  /* 0x00003fff0b0b7892 */ /* 0x000fe2000f8ec03f */
[----:B------:R-:W-:Y:S11]  /*1980*/  @!P0 BRA `(.L_x_18) ;  /* 0x0000000400608947 */ /* 0x000ff60003800000 */
[----:B------:R-:W-:-:S13]  /*1990*/  ISETP.NE.AND P1, PT, R81, 0x3, PT ;  /* 0x000000035100780c */ /* 0x000fda0003f25270 */
[----:B------:R-:W-:Y:S05]  /*19a0*/  @!P1 BRA `(.L_x_19) ;  /* 0x0000000000049947 */ /* 0x000fea0003800000 */
[----:B------:R-:W-:Y:S01]  /*19b0*/  BPT.TRAP 0x1 ;  /* 0x000000040000795c */ /* 0x000fe20000300000 */
.L_x_19:
[----:B------:R-:W-:Y:S01]  /*19c0*/  ULEA UR6, UR5, UR10, 0x3 ;  /* 0x0000000a05067291 */ /* 0x000fe2000f8e183f */
[----:B------:R-:W-:-:S05]  /*19d0*/  IMAD.U32 R8, RZ, RZ, UR4 ;  /* 0x00000004ff087e24 */ /* 0x000fca000f8e00ff */
[----:B------:R-:W-:-:S04]  /*19e0*/  SHF.L.U32 R8, R8, 0x1f, RZ ;  /* 0x0000001f08087819 */ /* 0x000fc800000006ff */
[----:B------:R0:W1:Y:S01]  /*19f0*/  SYNCS.PHASECHK.TRANS64.TRYWAIT P0, [UR6], R8 ;  /* 0x00000008ff0075a7 */ /* 0x0000620008000146 */
[----:B------:R-:W-:Y:S05]  /*1a00*/  @!P1 BRA `(.L_x_20) ;  /* 0x0000000000049947 */ /* 0x000fea0003800000 */
[----:B------:R-:W-:Y:S01]  /*1a10*/  BPT.TRAP 0x1 ;  /* 0x000000040000795c */ /* 0x000fe20000300000 */
.L_x_20:
[----:B-1----:R-:W-:Y:S05]  /*1a20*/  @P0 BRA `(.L_x_21) ;  /* 0x0000000000080947 */ /* 0x002fea0003800000 */
[----:B------:R-:W1:Y:S02]  /*1a30*/  SYNCS.PHASECHK.TRANS64.TRYWAIT P0, [UR6], R8 ;  /* 0x00000008ff0075a7 */ /* 0x000e640008000146 */
[----:B-1----:R-:W-:Y:S05]  /*1a40*/  @!P0 BRA `(.L_x_22) ;  /* 0x0000006400f48947 */ /* 0x002fea0003800000 */
.L_x_21:
[----:B------:R-:W-:Y:S01]  /*1a50*/  UIADD3 UR6, UR10, 0x25300, URZ ;  /* 0x000253000a067890 */ /* 0x000fe2000fffe03f */
[----:B------:R-:W-:Y:S01]  /*1a60*/  WARPGROUP.ARRIVE ;  /* 0x00000000000079c5 */ /* 0x000fe20000000000 */
[----:B------:R-:W-:Y:S01]  /*1a70*/  ULDC UR7, c[0x0][0x50c] ;  /* 0x0001430000077ab9 */ /* 0x000fe20000000800 */
[----:B------:R-:W-:Y:S01]  /*1a80*/  ULOP3.LUT UR12, UR11, 0x10000, URZ, 0xfc, !UPT ;  /* 0x000100000b0c7892 */ /* 0x000fe2000f8efc3f */
[----:B------:R-:W-:Y:S01]  /*1a90*/  CS2R R16, SRZ ;  /* 0x0000000000107805 */ /* 0x000fe2000001ff00 */
[----:B------:R-:W-:Y:S01]  /*1aa0*/  UISETP.NE.AND UP0, UPT, UR7, 0x1, UPT ;  /* 0x000000010700788c */ /* 0x000fe2000bf05270 */
[----:B------:R-:W-:Y:S01]  /*1ab0*/  IMAD.MOV.U32 R13, RZ, RZ, RZ ;  /* 0x000000ffff0d7224 */ /* 0x000fe200078e00ff */
[----:B------:R-:W-:Y:S01]  /*1ac0*/  USHF.R.U32.HI UR6, URZ, 0x4, UR6 ;  /* 0x000000043f067899 */ /* 0x000fe20008011606 */
[----:B------:R-:W-:Y:S01]  /*1ad0*/  CS2R R18, SRZ ;  /* 0x0000000000127805 */ /* 0x000fe2000001ff00 */
[----:B------:R-:W-:Y:S01]  /*1ae0*/  USEL UR7, URZ, 0x1, UP0 ;  /* 0x000000013f077887 */ /* 0x000fe20008000000 */
[----:B------:R-:W-:Y:S01]  /*1af0*/  CS2R R20, SRZ ;  /* 0x0000000000147805 */ /* 0x000fe2000001ff00 */
[----:B------:R-:W-:Y:S01]  /*1b00*/  ULOP3.LUT UR6, UR6, 0x3fff, URZ, 0xc0, !UPT ;  /* 0x00003fff06067892 */ /* 0x000fe2000f8ec03f */
[----:B------:R-:W-:Y:S01]  /*1b10*/  CS2R R22, SRZ ;  /* 0x0000000000167805 */ /* 0x000fe2000001ff00 */
[----:B------:R-:W-:Y:S01]  /*1b20*/  ULEA UR12, UR5, UR12, 0x8 ;  /* 0x0000000c050c7291 */ /* 0x000fe2000f8e403f */
[----:B------:R-:W-:Y:S01]  /*1b30*/  CS2R R56, SRZ ;  /* 0x0000000000387805 */ /* 0x000fe2000001ff00 */
[----:B------:R-:W-:Y:S01]  /*1b40*/  ULOP3.LUT UR6, UR6, 0x10000, URZ, 0xfc, !UPT ;  /* 0x0001000006067892 */ /* 0x000fe2000f8efc3f */
[----:B------:R-:W-:Y:S01]  /*1b50*/  ISETP.NE.AND P0, PT, RZ, UR7, PT ;  /* 0x00000007ff007c0c */ /* 0x000fe2000bf05270 */
[----:B------:R-:W-:Y:S01]  /*1b60*/  UMOV UR13, 0xc0000010 ;  /* 0xc0000010000d7882 */ /* 0x000fe20000000000 */
[----:B------:R-:W-:Y:S01]  /*1b70*/  UMOV UR15, 0xc0000010 ;  /* 0xc0000010000f7882 */ /* 0x000fe20000000000 */
[----:B------:R-:W-:Y:S01]  /*1b80*/  ULEA UR14, UR5, UR6, 0x7 ;  /* 0x00000006050e7291 */ /* 0x000fe2000f8e383f */
[----:B------:R-:W-:-:S02]  /*1b90*/  CS2R R58, SRZ ;  /* 0x00000000003a7805 */ /* 0x000fc4000001ff00 */
[----:B------:R-:W-:Y:S01]  /*1ba0*/  CS2R R60, SRZ ;  /* 0x00000000003c7805 */ /* 0x000fe2000001ff00 */
[----:B------:R-:W-:Y:S01]  /*1bb0*/  UMOV UR6, 0x1 ;  /* 0x0000000100067882 */ /* 0x000fe20000000000 */
[----:B------:R-:W-:Y:S02]  /*1bc0*/  CS2R R62, SRZ ;  /* 0x00000000003e7805 */ /* 0x000fe4000001ff00 */
[----:B------:R-:W-:Y:S02]  /*1bd0*/  CS2R R64, SRZ ;  /* 0x0000000000407805 */ /* 0x000fe4000001ff00 */
[----:B------:R-:W-:Y:S02]  /*1be0*/  CS2R R66, SRZ ;  /* 0x0000000000427805 */ /* 0x000fe4000001ff00 */
[----:B------:R-:W-:Y:S01]  /*1bf0*/  CS2R R68, SRZ ;  /* 0x0000000000447805 */ /* 0x000fe2000001ff00 */
[----:B------:R-:W-:Y:S01]  /*1c00*/  IMAD.MOV.U32 R70, RZ, RZ, RZ ;  /* 0x000000ffff467224 */ /* 0x000fe200078e00ff */
[----:B------:R-:W-:Y:S01]  /*1c10*/  QGMMA.64x64x32.F32.E4M3.E4M3 R24, gdesc[UR12], RZ, !UPT, gsb0 ;  /* 0x00e000000c1879f3 */ /* 0x000fe2000c0008ff */
[----:B------:R-:W-:Y:S01]  /*1c20*/  IMAD.MOV.U32 R72, RZ, RZ, RZ ;  /* 0x000000ffff487224 */ /* 0x000fe200078e00ff */
[----:B------:R-:W-:-:S02]  /*1c30*/  CS2R R74, SRZ ;  /* 0x00000000004a7805 */ /* 0x000fc4000001ff00 */
[----:B------:R-:W-:Y:S02]  /*1c40*/  CS2R R76, SRZ ;  /* 0x00000000004c7805 */ /* 0x000fe4000001ff00 */
[----:B------:R-:W-:Y:S01]  /*1c50*/  CS2R R78, SRZ ;  /* 0x00000000004e7805 */ /* 0x000fe2000001ff00 */
[----:B------:R-:W-:Y:S01]  /*1c60*/  IMAD.MOV.U32 R80, RZ, RZ, RZ ;  /* 0x000000ffff507224 */ /* 0x000fe200078e00ff */
[----:B------:R-:W-:Y:S06]  /*1c70*/  @!P0 BRA `(.L_x_23) ;  /* 0x0000000000888947 */ /* 0x000fec0003800000 */
[----:B------:R-:W-:Y:S02]  /*1c80*/  WARPGROUP.DEPBAR.LE gsb0, 0x0 ;  /* 0x00008000000079c5 */ /* 0x000fe40000010000 */
[----:B------:R-:W-:-:S01]  /*1c90*/  FADD R79, RZ, R24 ;  /* 0x00000018ff4f7221 */ /* 0x000fc20000000000 */
[----:B------:R-:W-:Y:S01]  /*1ca0*/  FADD R80, RZ, R25 ;  /* 0x00000019ff507221 */ /* 0x000fe20000000000 */
        /* <DEDUP_REMOVED lines=30> */
[----:B------:R-:W-:-:S06]  /*1e90*/  UMOV UR6, URZ ;  /* 0x0000003f00067c82 */ /* 0x000fcc0008000000 */
.L_x_23:
[----:B------:R-:W-:-:S04]  /*1ea0*/  UIADD3 UR16, UR5, 0x1, URZ ;  /* 0x0000000105107890 */ /* 0x000fc8000fffe03f */
[----:B------:R-:W-:-:S04]  /*1eb0*/  UISETP.NE.AND UP0, UPT, UR16, 0x25, UPT ;  /* 0x000000251000788c */ /* 0x000fc8000bf05270 */
[----:B------:R-:W-:Y:S02]  /*1ec0*/  USEL UR8, URZ, 0x1, UP0 ;  /* 0x000000013f087887 */ /* 0x000fe40008000000 */
[----:B------:R-:W-:Y:S02]  /*1ed0*/  USEL UR16, UR16, URZ, UP0 ;  /* 0x0000003f10107287 */ /* 0x000fe40008000000 */
[----:B------:R-:W-:-:S06]  /*1ee0*/  ULOP3.LUT UR8, UR4, UR8, URZ, 0x3c, !UPT ;  /* 0x0000000804087292 */ /* 0x000fcc000f8e3c3f */
[----:B------:R-:W-:Y:S01]  /*1ef0*/  IMAD.U32 R14, RZ, RZ, UR8 ;  /* 0x00000008ff0e7e24 */ /* 0x000fe2000f8e00ff */
[----:B------:R-:W-:-:S06]  /*1f00*/  UMOV UR8, 0x1 ;  /* 0x0000000100087882 */ /* 0x000fcc0000000000 */
.L_x_18:
[----:B------:R-:W-:-:S04]  /*1f10*/  UISETP.LT.AND UP0, UPT, UR9, 0x1, UPT ;  /* 0x000000010900788c */ /* 0x000fc8000bf01270 */
[----:B------:R-:W-:-:S04]  /*1f20*/  USEL UR12, UR9, 0x1, UP0 ;  /* 0x00000001090c7887 */ /* 0x000fc80008000000 */
[----:B------:R-:W-:-:S04]  /*1f30*/  UIADD3 UR12, UR9, -UR12, URZ ;  /* 0x8000000c090c7290 */ /* 0x000fc8000fffe03f */
[----:B------:R-:W-:-:S06]  /*1f40*/  UISETP.GE.AND UP0, UPT, UR12, 0x1, UPT ;  /* 0x000000010c00788c */ /* 0x000fcc000bf06270 */
[----:B------:R-:W-:-:S13]  /*1f50*/  PLOP3.LUT P0, PT, PT, PT, UP0, 0x80, 0x0 ;  /* 0x000000000000781c */ /* 0x000fda0003f0f008 */
[----:B------:R-:W-:Y:S05]  /*1f60*/  @!P0 BRA `(.L_x_24) ;  /* 0x0000000400748947 */ /* 0x000fea0003800000 */
[----:B01----:R-:W-:Y:S01]  /*1f70*/  IMAD.U32 R8, RZ, RZ, UR12 ;  /* 0x0000000cff087e24 */ /* 0x003fe2000f8e00ff */
[----:B------:R-:W-:Y:S01]  /*1f80*/  ULDC UR17, c[0x0][0x50c] ;  /* 0x0001430000117ab9 */ /* 0x000fe20000000800 */
[----:B------:R-:W-:-:S07]  /*1f90*/  IMAD.U32 R9, RZ, RZ, UR5 ;  /* 0x00000005ff097e24 */ /* 0x000fce000f8e00ff */
.L_x_32:
[----:B------:R-:W-:-:S13]  /*1fa0*/  ISETP.NE.AND P1, PT, R81, 0x3, PT ;  /* 0x000000035100780c */ /* 0x000fda0003f25270 */
[----:B------:R-:W-:Y:S05]  /*1fb0*/  @!P1 BRA `(.L_x_25) ;  /* 0x0000000000049947 */ /* 0x000fea0003800000 */
[----:B------:R-:W-:Y:S01]  /*1fc0*/  BPT.TRAP 0x1 ;  /* 0x000000040000795c */ /* 0x000fe20000300000 */
.L_x_25:
[----:B------:R-:W0:Y:S01]  /*1fd0*/  S2UR UR12, SR_CgaCtaId ;  /* 0x00000000000c79c3 */ /* 0x000e220000008800 */
[----:B------:R-:W-:Y:S01]  /*1fe0*/  UMOV UR10, 0x400 ;  /* 0x00000400000a7882 */ /* 0x000fe20000000000 */
[----:B------:R-:W-:Y:S01]  /*1ff0*/  SHF.L.U32 R10, R14, 0x1f, RZ ;  /* 0x0000001f0e0a7819 */ /* 0x000fe200000006ff */
[----:B0-----:R-:W-:-:S04]  /*2000*/  ULEA UR10, UR12, UR10, 0x18 ;  /* 0x0000000a0c0a7291 */ /* 0x001fc8000f8ec03f */
[----:B------:R-:W-:-:S09]  /*2010*/  ULEA UR12, UR16, UR10, 0x3 ;  /* 0x0000000a100c7291 */ /* 0x000fd2000f8e183f */
[----:B------:R0:W1:Y:S01]  /*2020*/  SYNCS.PHASECHK.TRANS64.TRYWAIT P0, [UR12], R10 ;  /* 0x0000000aff0075a7 */ /* 0x000062000800014c */
[----:B------:R-:W-:Y:S05]  /*2030*/  @!P1 BRA `(.L_x_26) ;  /* 0x0000000000049947 */ /* 0x000fea0003800000 */
[----:B------:R-:W-:Y:S01]  /*2040*/  BPT.TRAP 0x1 ;  /* 0x000000040000795c */ /* 0x000fe20000300000 */
.L_x_26:
[----:B-1----:R-:W-:Y:S05]  /*2050*/  @P0 BRA `(.L_x_27) ;  /* 0x0000000000080947 */ /* 0x002fea0003800000 */
[----:B------:R-:W1:Y:S02]  /*2060*/  SYNCS.PHASECHK.TRANS64.TRYWAIT P0, [UR12], R10 ;  /* 0x0000000aff0075a7 */ /* 0x000e64000800014c */
[----:B-1----:R-:W-:Y:S05]  /*2070*/  @!P0 BRA `(.L_x_28) ;  /* 0x0000006000808947 */ /* 0x002fea0003800000 */
.L_x_27:
[----:B------:R-:W-:Y:S01]  /*2080*/  UIADD3 UR12, UR10, 0x25300, URZ ;  /* 0x000253000a0c7890 */ /* 0x000fe2000fffe03f */
[----:B------:R-:W-:Y:S01]  /*2090*/  WARPGROUP.ARRIVE ;  /* 0x00000000000079c5 */ /* 0x000fe20000000000 */
[----:B------:R-:W-:Y:S02]  /*20a0*/  UISETP.NE.AND UP0, UPT, UR7, URZ, UPT ;  /* 0x0000003f0700728c */ /* 0x000fe4000bf05270 */
[----:B------:R-:W-:Y:S02]  /*20b0*/  USHF.R.U32.HI UR12, URZ, 0x4, UR12 ;  /* 0x000000043f0c7899 */ /* 0x000fe4000801160c */
[----:B------:R-:W-:Y:S02]  /*20c0*/  USEL UR8, UR8, URZ, !UP0 ;  /* 0x0000003f08087287 */ /* 0x000fe4000c000000 */
[----:B------:R-:W-:Y:S02]  /*20d0*/  ULOP3.LUT UR7, UR12, 0x3fff, URZ, 0xc0, !UPT ;  /* 0x00003fff0c077892 */ /* 0x000fe4000f8ec03f */
[----:B------:R-:W-:-:S02]  /*20e0*/  ULOP3.LUT UR12, UR11, 0x10000, URZ, 0xfc, !UPT ;  /* 0x000100000b0c7892 */ /* 0x000fc4000f8efc3f */
[----:B------:R-:W-:Y:S02]  /*20f0*/  ULOP3.LUT UR7, UR7, 0x10000, URZ, 0xfc, !UPT ;  /* 0x0001000007077892 */ /* 0x000fe4000f8efc3f */
[----:B------:R-:W-:Y:S02]  /*2100*/  UISETP.NE.U32.AND UP0, UPT, UR8, URZ, UPT ;  /* 0x0000003f0800728c */ /* 0x000fe4000bf05070 */
[----:B------:R-:W-:Y:S02]  /*2110*/  ULEA UR12, UR16, UR12, 0x8 ;  /* 0x0000000c100c7291 */ /* 0x000fe4000f8e403f */
[----:B------:R-:W-:Y:S01]  /*2120*/  ULEA UR14, UR16, UR7, 0x7 ;  /* 0x00000007100e7291 */ /* 0x000fe2000f8e383f */
[----:B------:R-:W-:Y:S01]  /*2130*/  UMOV UR13, 0xc0000010 ;  /* 0xc0000010000d7882 */ /* 0x000fe20000000000 */
[----:B------:R-:W-:Y:S01]  /*2140*/  UMOV UR15, 0xc0000010 ;  /* 0xc0000010000f7882 */ /* 0x000fe20000000000 */
[----:B------:R-:W-:-:S06]  /*2150*/  UIADD3 UR6, UR6, 0x1, URZ ;  /* 0x0000000106067890 */ /* 0x000fcc000fffe03f */
[----:B------:R-:W-:Y:S01]  /*2160*/  QGMMA.64x64x32.F32.E4M3.E4M3 R24, gdesc[UR12], R24, UP0, gsb0 ;  /* 0x00e000000c1879f3 */ /* 0x000fe2000b800818 */
[----:B------:R-:W-:-:S04]  /*2170*/  UISETP.NE.AND UP0, UPT, UR6, UR17, UPT ;  /* 0x000000110600728c */ /* 0x000fc8000bf05270 */
[----:B------:R-:W-:-:S06]  /*2180*/  USEL UR7, URZ, 0x1, UP0 ;  /* 0x000000013f077887 */ /* 0x000fcc0008000000 */
[----:B------:R-:W-:Y:S01]  /*2190*/  ISETP.NE.AND P0, PT, RZ, UR7, PT ;  /* 0x00000007ff007c0c */ /* 0x000fe2000bf05270 */
[----:B------:R-:W-:-:S12]  /*21a0*/  WARPGROUP.DEPBAR.LE gsb0, 0x1 ;  /* 0x00008000000079c5 */ /* 0x000fd80000010100 */
[----:B------:R-:W-:Y:S05]  /*21b0*/  @!P0 BRA `(.L_x_29) ;  /* 0x0000000000888947 */ /* 0x000fea0003800000 */
[----:B------:R-:W-:Y:S02]  /*21c0*/  WARPGROUP.DEPBAR.LE gsb0, 0x0 ;  /* 0x00008000000079c5 */ /* 0x000fe40000010000 */
[----:B------:R-:W-:-:S01]  /*21d0*/  FADD R79, R24, R79 ;  /* 0x0000004f184f7221 */ /* 0x000fc20000000000 */
[----:B------:R-:W-:Y:S01]  /*21e0*/  FADD R80, R25, R80 ;  /* 0x0000005019507221 */ /* 0x000fe20000000000 */
        /* <DEDUP_REMOVED lines=30> */
[----:B------:R-:W-:-:S06]  /*23d0*/  UMOV UR6, URZ ;  /* 0x0000003f00067c82 */ /* 0x000fcc0008000000 */
.L_x_29:
[----:B------:R-:W-:Y:S05]  /*23e0*/  @!P1 BRA `(.L_x_30) ;  /* 0x0000000000049947 */ /* 0x000fea0003800000 */
[----:B------:R-:W-:Y:S01]  /*23f0*/  BPT.TRAP 0x1 ;  /* 0x000000040000795c */ /* 0x000fe20000300000 */
.L_x_30:
[----:B------:R-:W-:-:S13]  /*2400*/  ISETP.NE.AND P0, PT, R6, RZ, PT ;  /* 0x000000ff0600720c */ /* 0x000fda0003f05270 */
[----:B01----:R-:W-:-:S05]  /*2410*/  @P0 LEA R10, R9, UR10, 0x3 ;  /* 0x0000000a090a0c11 */ /* 0x003fca000f8e18ff */
[----:B------:R-:W-:-:S05]  /*2420*/  @P0 VIADD R10, R10, 0x128 ;  /* 0x000001280a0a0836 */ /* 0x000fca0000000000 */
[----:B------:R-:W-:-:S04]  /*2430*/  @P0 PRMT R10, R3, 0x654, R10 ;  /* 0x00000654030a0816 */ /* 0x000fc8000000000a */
[----:B------:R0:W-:Y:S01]  /*2440*/  @P0 SYNCS.ARRIVE.TRANS64.RED.A1T0 RZ, [R10+URZ], RZ ;  /* 0x000000ff0aff09a7 */ /* 0x0001e2000810043f */
[----:B------:R-:W-:-:S13]  /*2450*/  ISETP.GT.U32.AND P0, PT, R2, 0x1, PT ;  /* 0x000000010200780c */ /* 0x000fda0003f04070 */
[----:B0-----:R-:W-:Y:S05]  /*2460*/  @P0 BRA `(.L_x_31) ;  /* 0x0000000000040947 */ /* 0x001fea0003800000 */
[----:B------:R-:W-:Y:S01]  /*2470*/  BPT.TRAP 0x1 ;  /* 0x000000040000795c */ /* 0x000fe20000300000 */
.L_x_31:
[----:B------:R-:W-:Y:S01]  /*2480*/  UIADD3 UR16, UR16, 0x1, URZ ;  /* 0x0000000110107890 */ /* 0x000fe2000fffe03f */
[C---:B------:R-:W-:Y:S01]  /*2490*/  ISETP.GT.AND P1, PT, R8.reuse, 0x1, PT ;  /* 0x000000010800780c */ /* 0x040fe20003f24270 */
[----:B------:R-:W-:Y:S02]  /*24a0*/  VIADD R9, R9, 0x1 ;  /* 0x0000000109097836 */ /* 0x000fe40000000000 */
[----:B------:R-:W-:Y:S01]  /*24b0*/  UISETP.NE.AND UP0, UPT, UR16, 0x25, UPT ;  /* 0x000000251000788c */ /* 0x000fe2000bf05270 */
[----:B------:R-:W-:Y:S02]  /*24c0*/  VIADD R8, R8, 0xffffffff ;  /* 0xffffffff08087836 */ /* 0x000fe40000000000 */
[C---:B------:R-:W-:Y:S01]  /*24d0*/  ISETP.NE.AND P0, PT, R9.reuse, 0x25, PT ;  /* 0x000000250900780c */ /* 0x040fe20003f05270 */
[----:B------:R-:W-:Y:S02]  /*24e0*/  USEL UR8, URZ, 0x1, UP0 ;  /* 0x000000013f087887 */ /* 0x000fe40008000000 */
[----:B------:R-:W-:Y:S01]  /*24f0*/  USEL UR16, UR16, URZ, UP0 ;  /* 0x0000003f10107287 */ /* 0x000fe20008000000 */
[----:B------:R-:W-:-:S03]  /*2500*/  SEL R9, R9, RZ, P0 ;  /* 0x000000ff09097207 */ /* 0x000fc60000000000 */
[----:B------:R-:W-:Y:S01]  /*2510*/  LOP3.LUT R14, R14, UR8, RZ, 0x3c, !PT ;  /* 0x000000080e0e7c12 */ /* 0x000fe2000f8e3cff */
[----:B------:R-:W-:Y:S01]  /*2520*/  UMOV UR8, 0x1 ;  /* 0x0000000100087882 */ /* 0x000fe20000000000 */
[----:B------:R-:W-:Y:S06]  /*2530*/  @P1 BRA `(.L_x_32) ;  /* 0xfffffff800981947 */ /* 0x000fec000383ffff */
.L_x_24:
[----:B------:R-:W-:Y:S01]  /*2540*/  UISETP.NE.AND UP0, UPT, UR6, URZ, UPT ;  /* 0x0000003f0600728c */ /* 0x000fe2000bf05270 */
[----:B01----:R-:W0:Y:S03]  /*2550*/  LDC R8, c[0x0][0x28c] ;  /* 0x0000a300ff087b82 */ /* 0x003e260000000800 */
[----:B------:R-:W-:-:S06]  /*2560*/  USEL UR6, URZ, 0x1, !UP0 ;  /* 0x000000013f067887 */ /* 0x000fcc000c000000 */
[----:B------:R-:W-:Y:S02]  /*2570*/  ISETP.NE.AND P0, PT, RZ, UR6, PT ;  /* 0x00000006ff007c0c */ /* 0x000fe4000bf05270 */
[----:B0-----:R-:W-:-:S11]  /*2580*/  ISETP.GE.AND P1, PT, R8, 0x1, PT ;  /* 0x000000010800780c */ /* 0x001fd60003f26270 */
[----:B------:R-:W-:Y:S05]  /*2590*/  @!P0 BRA `(.L_x_33) ;  /* 0x0000000000848947 */ /* 0x000fea0003800000 */
[----:B------:R-:W-:Y:S02]  /*25a0*/  WARPGROUP.DEPBAR.LE gsb0, 0x0 ;  /* 0x00008000000079c5 */ /* 0x000fe40000010000 */
[----:B------:R-:W-:Y:S01]  /*25b0*/  FADD R79, R24, R79 ;  /* 0x0000004f184f7221 */ /* 0x000fe20000000000 */
        /* <DEDUP_REMOVED lines=30> */
[----:B------:R-:W-:-:S07]  /*27a0*/  FADD R16, R16, R55 ;  /* 0x0000003710107221 */ /* 0x000fce0000000000 */
.L_x_33:
[----:B------:R-:W-:Y:S02]  /*27b0*/  WARPGROUP.DEPBAR.LE gsb0, 0x0 ;  /* 0x00008000000079c5 */ /* 0x000fe40000010000 */
[----:B------:R-:W-:Y:S05]  /*27c0*/  @!P1 BRA `(.L_x_34) ;  /* 0x00000000005c9947 */ /* 0x000fea0003800000 */
[----:B------:R-:W-:-:S13]  /*27d0*/  ISETP.NE.AND P0, PT, R81, 0x3, PT ;  /* 0x000000035100780c */ /* 0x000fda0003f05270 */
[----:B------:R-:W-:Y:S05]  /*27e0*/  @!P0 BRA `(.L_x_35) ;  /* 0x0000000000048947 */ /* 0x000fea0003800000 */
[----:B------:R-:W-:Y:S01]  /*27f0*/  BPT.TRAP 0x1 ;  /* 0x000000040000795c */ /* 0x000fe20000300000 */
.L_x_35:
[----:B------:R-:W-:Y:S01]  /*2800*/  ISETP.NE.AND P0, PT, R6, RZ, PT ;  /* 0x000000ff0600720c */ /* 0x000fe20003f05270 */
[----:B------:R-:W-:Y:S01]  /*2810*/  BSSY B0, `(.L_x_36) ;  /* 0x0000010000007945 */ /* 0x000fe20003800000 */
[----:B------:R-:W-:-:S11]  /*2820*/  ISETP.GT.U32.AND P1, PT, R2, 0x1, PT ;  /* 0x000000010200780c */ /* 0x000fd60003f24070 */
[----:B------:R-:W-:Y:S05]  /*2830*/  @!P0 BRA `(.L_x_37) ;  /* 0x0000000000348947 */ /* 0x000fea0003800000 */
[----:B------:R-:W-:-:S04]  /*2840*/  UISETP.LT.AND UP0, UPT, UR9, 0x1, UPT ;  /* 0x000000010900788c */ /* 0x000fc8000bf01270 */
[----:B------:R-:W-:-:S04]  /*2850*/  USEL UR8, UR9, 0x1, UP0 ;  /* 0x0000000109087887 */ /* 0x000fc80008000000 */
[----:B------:R-:W-:-:S04]  /*2860*/  UIADD3 UR8, UR5, UR9, -UR8 ;  /* 0x0000000905087290 */ /* 0x000fc8000fffe808 */
[----:B------:R-:W-:-:S04]  /*2870*/  UIMAD.WIDE.U32 UR6, UR8, -0x45306eb3, URZ ;  /* 0xbacf914d080678a5 */ /* 0x000fc8000f8e003f */
[----:B------:R-:W-:-:S04]  /*2880*/  UIADD3 UR6, UR8, -UR7, URZ ;  /* 0x8000000708067290 */ /* 0x000fc8000fffe03f */
[----:B------:R-:W-:-:S04]  /*2890*/  ULEA.HI UR6, UR6, UR7, URZ, 0x1f ;  /* 0x0000000706067291 */ /* 0x000fc8000f8ff83f */
[----:B------:R-:W-:-:S04]  /*28a0*/  USHF.R.U32.HI UR6, URZ, 0x5, UR6 ;  /* 0x000000053f067899 */ /* 0x000fc80008011606 */
[----:B------:R-:W-:-:S04]  /*28b0*/  UIMAD UR6, UR6, -0x25, UR8 ;  /* 0xffffffdb060678a4 */ /* 0x000fc8000f8e0208 */
[----:B------:R-:W-:-:S04]  /*28c0*/  ULEA UR6, UR6, UR10, 0x3 ;  /* 0x0000000a06067291 */ /* 0x000fc8000f8e183f */
[----:B------:R-:W-:-:S06]  /*28d0*/  UIADD3 UR6, UR6, 0x128, URZ ;  /* 0x0000012806067890 */ /* 0x000fcc000fffe03f */
[----:B------:R-:W-:-:S05]  /*28e0*/  IMAD.U32 R8, RZ, RZ, UR6 ;  /* 0x00000006ff087e24 */ /* 0x000fca000f8e00ff */
[----:B------:R-:W-:-:S04]  /*28f0*/  PRMT R8, R3, 0x654, R8 ;  /* 0x0000065403087816 */ /* 0x000fc80000000008 */
[----:B------:R0:W-:Y:S03]  /*2900*/  SYNCS.ARRIVE.TRANS64.RED.A1T0 RZ, [R8+URZ], RZ ;  /* 0x000000ff08ff79a7 */ /* 0x0001e6000810043f */
.L_x_37:
[----:B------:R-:W-:Y:S05]  /*2910*/  BSYNC B0 ;  /* 0x0000000000007941 */ /* 0x000fea0003800000 */
.L_x_36:
[----:B------:R-:W-:Y:S05]  /*2920*/  @P1 BRA `(.L_x_34) ;  /* 0x0000000000041947 */ /* 0x000fea0003800000 */
[----:B------:R-:W-:Y:S01]  /*2930*/  BPT.TRAP 0x1 ;  /* 0x000000040000795c */ /* 0x000fe20000300000 */
.L_x_34:
[----:B------:R-:W1:Y:S01]  /*2940*/  LDC R14, c[0x0][0x288] ;  /* 0x0000a200ff0e7b82 */ /* 0x000e620000000800 */
[--C-:B0-----:R-:W-:Y:S01]  /*2950*/  SHF.R.U32.HI R8, RZ, 0x2, R0.reuse ;  /* 0x00000002ff087819 */ /* 0x101fe20000011600 */
[----:B------:R-:W-:Y:S01]  /*2960*/  UIADD3 UR8, UR9, UR5, URZ ;  /* 0x0000000509087290 */ /* 0x000fe2000fffe03f */
[----:B------:R-:W-:Y:S01]  /*2970*/  LOP3.LUT R10, R0, 0x60, RZ, 0xc0, !PT ;  /* 0x00000060000a7812 */ /* 0x000fe200078ec0ff */
[----:B------:R-:W-:Y:S01]  /*2980*/  ULDC UR12, c[0x0][0x284] ;  /* 0x0000a100000c7ab9 */ /* 0x000fe20000000800 */
[----:B------:R-:W-:Y:S01]  /*2990*/  SHF.R.U32.HI R11, RZ, 0x7, R0 ;  /* 0x00000007ff0b7819 */ /* 0x000fe20000011600 */
[----:B------:R-:W-:Y:S01]  /*29a0*/  UISETP.GT.U32.AND UP0, UPT, UR8, 0x24, UPT ;  /* 0x000000240800788c */ /* 0x000fe2000bf04070 */
[----:B------:R-:W-:Y:S01]  /*29b0*/  LOP3.LUT R9, R8, 0x7, RZ, 0xc0, !PT ;  /* 0x0000000708097812 */ /* 0x000fe200078ec0ff */
[----:B------:R-:W-:Y:S01]  /*29c0*/  UIMAD.WIDE.U32 UR6, UR8, -0x45306eb3, URZ ;  /* 0xbacf914d080678a5 */ /* 0x000fe2000f8e003f */
[----:B------:R-:W-:Y:S01]  /*29d0*/  SHF.R.U32.HI R10, RZ, 0x1, R10 ;  /* 0x00000001ff0a7819 */ /* 0x000fe2000001160a */
[----:B------:R-:W-:Y:S01]  /*29e0*/  UISETP.LT.U32.AND UP0, UPT, UR9, 0x25, UP0 ;  /* 0x000000250900788c */ /* 0x000fe20008701070 */
[----:B------:R-:W-:Y:S01]  /*29f0*/  LOP3.LUT R8, R11, 0x1, RZ, 0xc0, !PT ;  /* 0x000000010b087812 */ /* 0x000fe200078ec0ff */
[----:B------:R-:W-:Y:S01]  /*2a00*/  UIADD3 UR5, UR8, -UR7, URZ ;  /* 0x8000000708057290 */ /* 0x000fe2000fffe03f */
[----:B------:R-:W-:Y:S01]  /*2a10*/  IADD3 R25, RZ, -R10, -R9 ;  /* 0x8000000aff197210 */ /* 0x000fe20007ffe809 */
[----:B------:R-:W-:Y:S01]  /*2a20*/  UISETP.GE.U32.AND UP1, UPT, UR9, 0x25, UPT ;  /* 0x000000250900788c */ /* 0x000fe2000bf26070 */
[----:B------:R-:W-:Y:S01]  /*2a30*/  SHF.R.S32.HI R32, RZ, 0x1f, R73 ;  /* 0x0000001fff207819 */ /* 0x000fe20000011449 */
[C---:B------:R-:W-:Y:S01]  /*2a40*/  IMAD.SHL.U32 R24, R8.reuse, 0x40, RZ ;  /* 0x0000004008187824 */ /* 0x040fe200078e00ff */
[----:B------:R-:W-:Y:S01]  /*2a50*/  USEL UR6, URZ, 0x1, !UP0 ;  /* 0x000000013f067887 */ /* 0x000fe2000c000000 */
[----:B------:R-:W-:Y:S01]  /*2a60*/  IMAD R27, R8, -0x40, R25 ;  /* 0xffffffc0081b7824 */ /* 0x000fe200078e0219 */
[----:B------:R-:W-:Y:S01]  /*2a70*/  LOP3.LUT R8, R0, 0x3, RZ, 0xc0, !PT ;  /* 0x0000000300087812 */ /* 0x000fe200078ec0ff */
[----:B------:R-:W-:Y:S01]  /*2a80*/  IMAD.SHL.U32 R25, R15, 0x40, RZ ;  /* 0x000000400f197824 */ /* 0x000fe200078e00ff */
[----:B------:R-:W-:Y:S01]  /*2a90*/  LOP3.LUT R11, R24, 0x40, R9, 0xe2, !PT ;  /* 0x00000040180b7812 */ /* 0x000fe200078ee209 */
[----:B------:R-:W-:Y:S01]  /*2aa0*/  IMAD.SHL.U32 R24, R71, 0x80, RZ ;  /* 0x0000008047187824 */ /* 0x000fe200078e00ff */
[----:B------:R-:W-:Y:S01]  /*2ab0*/  ULEA.HI UR5, UR5, UR7, URZ, 0x1f ;  /* 0x0000000705057291 */ /* 0x000fe2000f8ff83f */
[----:B-1----:R-:W-:Y:S01]  /*2ac0*/  IMAD R28, R8, -0x2, R14 ;  /* 0xfffffffe081c7824 */ /* 0x002fe200078e020e */
[C---:B------:R-:W-:Y:S01]  /*2ad0*/  ISETP.GE.AND P0, PT, R25.reuse, R14, PT ;  /* 0x0000000e1900720c */ /* 0x040fe20003f06270 */
[----:B------:R-:W-:Y:S01]  /*2ae0*/  IMAD.SHL.U32 R14, R0, 0x2, RZ ;  /* 0x00000002000e7824 */ /* 0x000fe200078e00ff */
[----:B------:R-:W-:Y:S01]  /*2af0*/  ULDC.64 UR10, c[0x0][0x5d0] ;  /* 0x00017400000a7ab9 */ /* 0x000fe20000000a00 */
[----:B------:R-:W-:Y:S01]  /*2b00*/  ULOP3.LUT UR4, UR4, UR6, URZ, 0x3c, !UPT ;  /* 0x0000000604047292 */ /* 0x000fe2000f8e3c3f */
[----:B------:R-:W-:Y:S01]  /*2b10*/  ISETP.GE.OR P0, PT, R24, UR12, P0 ;  /* 0x0000000c18007c0c */ /* 0x000fe20008706670 */
[----:B------:R-:W-:Y:S01]  /*2b20*/  IMAD R8, R32, UR10, RZ ;  /* 0x0000000a20087c24 */ /* 0x000fe2000f8e02ff */
[----:B------:R-:W-:Y:S01]  /*2b30*/  LOP3.LUT R14, R25, 0x6, R14, 0xf8, !PT ;  /* 0x00000006190e7812 */ /* 0x000fe200078ef80e */
[----:B------:R-:W-:Y:S01]  /*2b40*/  USHF.R.U32.HI UR5, URZ, 0x5, UR5 ;  /* 0x000000053f057899 */ /* 0x000fe20008011605 */
[----:B------:R-:W-:Y:S01]  /*2b50*/  IMAD.WIDE R30, R71, 0x80, RZ ;  /* 0x00000080471e7825 */ /* 0x000fe200078e02ff */
[----:B------:R-:W-:-:S02]  /*2b60*/  IADD3 R27, -R24, UR12, R27 ;  /* 0x0000000c181b7c10 */ /* 0x000fc4000fffe11b */
[----:B------:R-:W-:Y:S01]  /*2b70*/  SHF.R.S32.HI R15, RZ, 0x1f, R14 ;  /* 0x0000001fff0f7819 */ /* 0x000fe2000001140e */
[C---:B------:R-:W-:Y:S01]  /*2b80*/  IMAD R29, R73.reuse, UR11, R8 ;  /* 0x0000000b491d7c24 */ /* 0x040fe2000f8e0208 */
[----:B------:R-:W-:Y:S01]  /*2b90*/  @UP1 ULOP3.LUT UR4, UR4, 0x1, UR5, 0x78, !UPT ;  /* 0x0000000104041892 */ /* 0x000fe2000f8e7805 */
[----:B------:R-:W-:Y:S01]  /*2ba0*/  LOP3.LUT R33, R30, R11, R10, 0xfe, !PT ;  /* 0x0000000b1e217212 */ /* 0x000fe200078efe0a */
[----:B------:R-:W-:Y:S01]  /*2bb0*/  UIMAD UR5, UR5, -0x25, UR8 ;  /* 0xffffffdb050578a4 */ /* 0x000fe2000f8e0208 */
[----:B------:R-:W-:-:S04]  /*2bc0*/  IMAD.WIDE.U32 R8, R73, UR10, R14 ;  /* 0x0000000a49087c25 */ /* 0x000fc8000f8e000e */
[----:B------:R-:W-:Y:S02]  /*2bd0*/  IMAD.IADD R9, R9, 0x1, R29 ;  /* 0x0000000109097824 */ /* 0x000fe400078e021d */
[----:B------:R-:W-:Y:S02]  /*2be0*/  IMAD.IADD R28, R28, 0x1, -R25 ;  /* 0x000000011c1c7824 */ /* 0x000fe400078e0a19 */
[----:B------:R-:W-:Y:S01]  /*2bf0*/  IMAD.MOV.U32 R26, RZ, RZ, -0x1 ;  /* 0xffffffffff1a7424 */ /* 0x000fe200078e00ff */
[----:B------:R-:W-:Y:S06]  /*2c00*/  @P0 BRA `(.L_x_38) ;  /* 0x0000002400940947 */ /* 0x000fec0003800000 */
[----:B------:R-:W0:Y:S01]  /*2c10*/  LDC.64 R24, c[0x0][0x5c8] ;  /* 0x00017200ff187b82 */ /* 0x000e220000000a00 */
[----:B------:R-:W-:Y:S01]  /*2c20*/  ULDC.64 UR6, c[0x0][0x5c0] ;  /* 0x0001700000067ab9 */ /* 0x000fe20000000a00 */
[----:B------:R-:W-:Y:S01]  /*2c30*/  BSSY B0, `(.L_x_38) ;  /* 0x0000262000007945 */ /* 0x000fe20003800000 */
[-C--:B0-----:R-:W-:Y:S02]  /*2c40*/  IMAD R10, R31, R24.reuse, RZ ;  /* 0x000000181f0a7224 */ /* 0x081fe400078e02ff */
[----:B------:R-:W-:-:S04]  /*2c50*/  IMAD.WIDE.U32 R8, R33, R24, R8 ;  /* 0x0000001821087225 */ /* 0x000fc800078e0008 */
[----:B------:R-:W-:Y:S01]  /*2c60*/  IMAD R11, R33, R25, R10 ;  /* 0x00000019210b7224 */ /* 0x000fe200078e020a */
[----:B------:R-:W-:Y:S02]  /*2c70*/  LEA R10, P0, R24, R8, 0x3 ;  /* 0x00000008180a7211 */ /* 0x000fe400078018ff */
[----:B------:R-:W-:Y:S01]  /*2c80*/  IADD3 R8, P1, R8, UR6, RZ ;  /* 0x0000000608087c10 */ /* 0x000fe2000ff3e0ff */
[----:B------:R-:W-:Y:S01]  /*2c90*/  IMAD.IADD R9, R9, 0x1, R11 ;  /* 0x0000000109097824 */ /* 0x000fe200078e020b */
[----:B------:R-:W-:-:S04]  /*2ca0*/  IADD3 R10, P2, R10, UR6, RZ ;  /* 0x000000060a0a7c10 */ /* 0x000fc8000ff5e0ff */
[----:B------:R-:W-:Y:S02]  /*2cb0*/  LEA.HI.X R11, R24, R9, R25, 0x3, P0 ;  /* 0x00000009180b7211 */ /* 0x000fe400000f1c19 */
[----:B----45:R-:W-:Y:S02]  /*2cc0*/  FSETP.NEU.AND P0, PT, R12, RZ, PT ;  /* 0x000000ff0c00720b */ /* 0x030fe40003f0d000 */
[----:B------:R-:W-:Y:S02]  /*2cd0*/  IADD3.X R9, R9, UR7, RZ, P1, !PT ;  /* 0x0000000709097c10 */ /* 0x000fe40008ffe4ff */
[----:B------:R-:W-:-:S09]  /*2ce0*/  IADD3.X R11, R11, UR7, RZ, P2, !PT ;  /* 0x000000070b0b7c10 */ /* 0x000fd200097fe4ff */
[----:B------:R-:W-:Y:S05]  /*2cf0*/  @!P0 BRA `(.L_x_39) ;  /* 0x0000001c00148947 */ /* 0x000fea0003800000 */
[----:B------:R-:W-:Y:S01]  /*2d00*/  ULDC.64 UR6, c[0x0][0x5b8] ;  /* 0x00016e0000067ab9 */ /* 0x000fe20000000a00 */
[----:B------:R-:W-:Y:S01]  /*2d10*/  ISETP.GE.AND P0, PT, R28, 0x1, PT ;  /* 0x000000011c00780c */ /* 0x000fe20003f06270 */
[----:B------:R-:W-:Y:S01]  /*2d20*/  IMAD R32, R32, UR6, RZ ;  /* 0x0000000620207c24 */ /* 0x000fe2000f8e02ff */
[----:B------:R-:W-:Y:S01]  /*2d30*/  ULDC.64 UR10, c[0x0][0x5a8] ;  /* 0x00016a00000a7ab9 */ /* 0x000fe20000000a00 */
[----:B------:R-:W-:Y:S01]  /*2d40*/  IMAD.WIDE.U32 R24, R73, UR6, R14 ;  /* 0x0000000649187c25 */ /* 0x000fe2000f8e000e */
[----:B------:R-:W-:Y:S01]  /*2d50*/  ISETP.LT.OR P3, PT, R27, 0x1, !P0 ;  /* 0x000000011b00780c */ /* 0x000fe20004761670 */
[----:B------:R-:W-:Y:S02]  /*2d60*/  BSSY B1, `(.L_x_40) ;  /* 0x000000c000017945 */ /* 0x000fe40003800000 */
[----:B------:R-:W-:Y:S01]  /*2d70*/  IMAD R73, R73, UR7, R32 ;  /* 0x0000000749497c24 */ /* 0x000fe2000f8e0220 */
[----:B------:R-:W-:Y:S02]  /*2d80*/  ULDC.64 UR6, c[0x0][0x5b0] ;  /* 0x00016c0000067ab9 */ /* 0x000fe40000000a00 */
[----:B------:R-:W-:-:S02]  /*2d90*/  IMAD R29, R31, UR6, RZ ;  /* 0x000000061f1d7c24 */ /* 0x000fc4000f8e02ff */
[----:B------:R-:W-:Y:S02]  /*2da0*/  IMAD.IADD R25, R25, 0x1, R73 ;  /* 0x0000000119197824 */ /* 0x000fe400078e0249 */
[C---:B------:R-:W-:Y:S02]  /*2db0*/  IMAD R29, R33.reuse, UR7, R29 ;  /* 0x00000007211d7c24 */ /* 0x040fe4000f8e021d */
[----:B------:R-:W-:-:S03]  /*2dc0*/  IMAD.WIDE.U32 R14, R33, UR6, R24 ;  /* 0x00000006210e7c25 */ /* 0x000fc6000f8e0018 */
[----:B------:R-:W-:-:S04]  /*2dd0*/  IADD3 R14, P1, R14, UR10, RZ ;  /* 0x0000000a0e0e7c10 */ /* 0x000fc8000ff3e0ff */
[--C-:B------:R-:W-:Y:S02]  /*2de0*/  IADD3.X R15, R15, UR11, R29.reuse, P1, !PT ;  /* 0x0000000b0f0f7c10 */ /* 0x100fe40008ffe41d */
[----:B------:R-:W-:Y:S01]  /*2df0*/  PRMT R29, RZ, 0x7610, R29 ;  /* 0x00007610ff1d7816 */ /* 0x000fe2000000001d */
[----:B------:R-:W-:Y:S06]  /*2e00*/  @P3 BRA `(.L_x_41) ;  /* 0x0000000000043947 */ /* 0x000fec0003800000 */
[----:B------:R0:W5:Y:S02]  /*2e10*/  LDG.E.U8 R29, desc[UR18][R14.64] ;  /* 0x000000120e1d7981 */ /* 0x000164000c1e1100 */
.L_x_41:
[----:B------:R-:W-:Y:S05]  /*2e20*/  BSYNC B1 ;  /* 0x0000000000017941 */ /* 0x000fea0003800000 */
.L_x_40:
[----:B-----5:R-:W-:Y:S01]  /*2e30*/  LOP3.LUT R29, R29, 0xff, RZ, 0xc0, !PT ;  /* 0x000000ff1d1d7812 */ /* 0x020fe200078ec0ff */
[----:B------:R-:W-:Y:S01]  /*2e40*/  BSSY B1, `(.L_x_42) ;  /* 0x000000c000017945 */ /* 0x000fe20003800000 */
[----:B------:R-:W-:Y:S02]  /*2e50*/  ISETP.GE.AND P1, PT, R28, 0x2, PT ;  /* 0x000000021c00780c */ /* 0x000fe40003f26270 */
[----:B------:R-:W-:Y:S02]  /*2e60*/  F2FP.F16.E4M3.UNPACK_B R29, R29 ;  /* 0x0000001dff1d723e */ /* 0x000fe400020006ff */
[----:B------:R-:W-:-:S03]  /*2e70*/  ISETP.LT.OR P2, PT, R27, 0x1, !P1 ;  /* 0x000000011b00780c */ /* 0x000fc60004f41670 */
[----:B------:R-:W-:-:S05]  /*2e80*/  HADD2.F32 R29, -RZ, R29.H0_H0 ;  /* 0x2000001dff1d7230 */ /* 0x000fca0000004100 */
[----:B------:R-:W-:Y:S01]  /*2e90*/  FMUL R32, R29, R12 ;  /* 0x0000000c1d207220 */ /* 0x000fe20000400000 */
[----:B------:R-:W-:-:S03]  /*2ea0*/  PRMT R29, RZ, 0x7610, R29 ;  /* 0x00007610ff1d7816 */ /* 0x000fc6000000001d */
[----:B--2---:R-:W-:-:S05]  /*2eb0*/  FFMA R32, R79, R7, R32 ;  /* 0x000000074f207223 */ /* 0x004fca0000000020 */
[----:B------:R-:W-:-:S05]  /*2ec0*/  F2FP.SATFINITE.E4M3.F32.PACK_AB_MERGE_C R35, RZ, R32, RZ ;  /* 0x00000020ff23723e */ /* 0x000fca00048070ff */
[----:B------:R1:W-:Y:S01]  /*2ed0*/  @!P3 STG.E.U8 desc[UR18][R8.64], R35 ;  /* 0x000000230800b986 */ /* 0x0003e2000c101112 */
[----:B------:R-:W-:Y:S05]  /*2ee0*/  @P2 BRA `(.L_x_43) ;  /* 0x0000000000042947 */ /* 0x000fea0003800000 */
[----:B------:R2:W5:Y:S02]  /*2ef0*/  LDG.E.U8 R29, desc[UR18][R14.64+0x1] ;  /* 0x000001120e1d7981 */ /* 0x000564000c1e1100 */
.L_x_43:
[----:B------:R-:W-:Y:S05]  /*2f00*/  BSYNC B1 ;  /* 0x0000000000017941 */ /* 0x000fea0003800000 */
.L_x_42:
[----:B-----5:R-:W-:Y:S01]  /*2f10*/  LOP3.LUT R29, R29, 0xff, RZ, 0xc0, !PT ;  /* 0x000000ff1d1d7812 */ /* 0x020fe200078ec0ff */
[----:B------:R-:W-:Y:S01]  /*2f20*/  BSSY B1, `(.L_x_44) ;  /* 0x0000012000017945 */ /* 0x000fe20003800000 */
[----:B------:R-:W-:Y:S02]  /*2f30*/  IADD3 R33, P3, R33, 0x8, RZ ;  /* 0x0000000821217810 */ /* 0x000fe40007f7e0ff */
[----:B------:R-:W-:Y:S02]  /*2f40*/  F2FP.F16.E4M3.UNPACK_B R29, R29 ;  /* 0x0000001dff1d723e */ /* 0x000fe400020006ff */
[----:B------:R-:W-:Y:S01]  /*2f50*/  ISETP.LT.OR P0, PT, R27, 0x9, !P0 ;  /* 0x000000091b00780c */ /* 0x000fe20004701670 */
[----:B------:R-:W-:Y:S02]  /*2f60*/  IMAD.X R30, RZ, RZ, R31, P3 ;  /* 0x000000ffff1e7224 */ /* 0x000fe400018e061f */
[----:B------:R-:W-:Y:S02]  /*2f70*/  HADD2.F32 R29, -RZ, R29.H0_H0 ;  /* 0x2000001dff1d7230 */ /* 0x000fe40000004100 */
[----:B------:R-:W-:-:S02]  /*2f80*/  IMAD R30, R30, UR6, RZ ;  /* 0x000000061e1e7c24 */ /* 0x000fc4000f8e02ff */
[----:B------:R-:W-:-:S04]  /*2f90*/  IMAD.WIDE.U32 R24, R33, UR6, R24 ;  /* 0x0000000621187c25 */ /* 0x000fc8000f8e0018 */
[----:B------:R-:W-:Y:S01]  /*2fa0*/  FMUL R29, R29, R12 ;  /* 0x0000000c1d1d7220 */ /* 0x000fe20000400000 */
[----:B------:R-:W-:-:S03]  /*2fb0*/  IMAD R33, R33, UR7, R30 ;  /* 0x0000000721217c24 */ /* 0x000fc6000f8e021e */
[----:B------:R-:W-:Y:S01]  /*2fc0*/  FFMA R29, R80, R7, R29 ;  /* 0x00000007501d7223 */ /* 0x000fe2000000001d */
[----:B------:R-:W-:-:S04]  /*2fd0*/  IADD3 R24, P3, R24, UR10, RZ ;  /* 0x0000000a18187c10 */ /* 0x000fc8000ff7e0ff */
[----:B------:R-:W-:Y:S02]  /*2fe0*/  F2FP.SATFINITE.E4M3.F32.PACK_AB_MERGE_C R31, RZ, R29, RZ ;  /* 0x0000001dff1f723e */ /* 0x000fe400048070ff */
[----:B------:R-:W-:Y:S02]  /*2ff0*/  IADD3.X R25, R25, UR11, R33, P3, !PT ;  /* 0x0000000b19197c10 */ /* 0x000fe40009ffe421 */
[----:B------:R-:W-:Y:S01]  /*3000*/  PRMT R29, RZ, 0x7610, R29 ;  /* 0x00007610ff1d7816 */ /* 0x000fe2000000001d */
[----:B------:R3:W-:Y:S01]  /*3010*/  @!P2 STG.E.U8 desc[UR18][R8.64+0x1], R31 ;  /* 0x0000011f0800a986 */ /* 0x0007e2000c101112 */
[----:B------:R-:W-:Y:S05]  /*3020*/  @P0 BRA `(.L_x_45) ;  /* 0x0000000000040947 */ /* 0x000fea0003800000 */
[----:B------:R4:W5:Y:S02]  /*3030*/  LDG.E.U8 R29, desc[UR18][R24.64] ;  /* 0x00000012181d7981 */ /* 0x000964000c1e1100 */
.L_x_45:
[----:B------:R-:W-:Y:S05]  /*3040*/  BSYNC B1 ;  /* 0x0000000000017941 */ /* 0x000fea0003800000 */
.L_x_44:
[----:B-----5:R-:W-:Y:S01]  /*3050*/  LOP3.LUT R29, R29, 0xff, RZ, 0xc0, !PT ;  /* 0x000000ff1d1d7812 */ /* 0x020fe200078ec0ff */
[----:B------:R-:W-:Y:S01]  /*3060*/  BSSY B1, `(.L_x_46) ;  /* 0x000000b000017945 */ /* 0x000fe20003800000 */
[----:B------:R-:W-:Y:S02]  /*3070*/  ISETP.LT.OR P1, PT, R27, 0x9, !P1 ;  /* 0x000000091b00780c */ /* 0x000fe40004f21670 */
[----:B------:R-:W-:-:S05]  /*3080*/  F2FP.F16.E4M3.UNPACK_B R29, R29 ;  /* 0x0000001dff1d723e */ /* 0x000fca00020006ff */
[----:B------:R-:W-:-:S05]  /*3090*/  HADD2.F32 R29, -RZ, R29.H0_H0 ;  /* 0x2000001dff1d7230 */ /* 0x000fca0000004100 */
[----:B------:R-:W-:Y:S01]  /*30a0*/  FMUL R30, R29, R12 ;  /* 0x0000000c1d1e7220 */ /* 0x000fe20000400000 */
[----:B------:R-:W-:-:S03]  /*30b0*/  PRMT R29, RZ, 0x7610, R29 ;  /* 0x00007610ff1d7816 */ /* 0x000fc6000000001d */
[----:B------:R-:W-:-:S05]  /*30c0*/  FFMA R30, R77, R7, R30 ;  /* 0x000000074d1e7223 */ /* 0x000fca000000001e */
[----:B---3--:R-:W-:-:S05]  /*30d0*/  F2FP.SATFINITE.E4M3.F32.PACK_AB_MERGE_C R31, RZ, R30, RZ ;  /* 0x0000001eff1f723e */ /* 0x008fca00048070ff */
[----:B------:R3:W-:Y:S01]  /*30e0*/  @!P0 STG.E.U8 desc[UR18][R10.64], R31 ;  /* 0x0000001f0a008986 */ /* 0x0007e2000c101112 */
[----:B------:R-:W-:Y:S05]  /*30f0*/  @P1 BRA `(.L_x_47) ;  /* 0x0000000000041947 */ /* 0x000fea0003800000 */
[----:B------:R0:W5:Y:S02]  /*3100*/  LDG.E.U8 R29, desc[UR18][R24.64+0x1] ;  /* 0x00000112181d7981 */ /* 0x000164000c1e1100 */
.L_x_47:
[----:B------:R-:W-:Y:S05]  /*3110*/  BSYNC B1 ;  /* 0x0000000000017941 */ /* 0x000fea0003800000 */
.L_x_46:
[----:B-----5:R-:W-:Y:S01]  /*3120*/  LOP3.LUT R29, R29, 0xff, RZ, 0xc0, !PT ;  /* 0x000000ff1d1d7812 */ /* 0x020fe200078ec0ff */
[----:B------:R-:W-:Y:S01]  /*3130*/  BSSY B1, `(.L_x_48) ;  /* 0x000000c000017945 */ /* 0x000fe20003800000 */
[----:B------:R-:W-:Y:S02]  /*3140*/  ISETP.GE.AND P0, PT, R28, 0x9, PT ;  /* 0x000000091c00780c */ /* 0x000fe40003f06270 */
[----:B------:R-:W-:Y:S02]  /*3150*/  F2FP.F16.E4M3.UNPACK_B R29, R29 ;  /* 0x0000001dff1d723e */ /* 0x000fe400020006ff */
[----:B------:R-:W-:-:S03]  /*3160*/  ISETP.LT.OR P2, PT, R27, 0x1, !P0 ;  /* 0x000000011b00780c */ /* 0x000fc60004741670 */
[----:B------:R-:W-:-:S05]  /*3170*/  HADD2.F32 R29, -RZ, R29.H0_H0 ;  /* 0x2000001dff1d7230 */ /* 0x000fca0000004100 */
[----:B------:R-:W-:-:S04]  /*3180*/  FMUL R29, R29, R12 ;  /* 0x0000000c1d1d7220 */ /* 0x000fc80000400000 */
[----:B------:R-:W-:-:S05]  /*3190*/  FFMA R29, R78, R7, R29 ;  /* 0x000000074e1d7223 */ /* 0x000fca000000001d */
[----:B---3--:R-:W-:Y:S02]  /*31a0*/  F2FP.SATFINITE.E4M3.F32.PACK_AB_MERGE_C R31, RZ, R29, RZ ;  /* 0x0000001dff1f723e */ /* 0x008fe400048070ff */
[----:B------:R-:W-:-:S03]  /*31b0*/  PRMT R29, RZ, 0x7610, R29 ;  /* 0x00007610ff1d7816 */ /* 0x000fc6000000001d */
[----:B------:R3:W-:Y:S01]  /*31c0*/  @!P1 STG.E.U8 desc[UR18][R10.64+0x1], R31 ;  /* 0x0000011f0a009986 */ /* 0x0007e2000c101112 */
[----:B------:R-:W-:Y:S05]  /*31d0*/  @P2 BRA `(.L_x_49) ;  /* 0x0000000000042947 */ /* 0x000fea0003800000 */
[----:B------:R0:W5:Y:S02]  /*31e0*/  LDG.E.U8 R29, desc[UR18][R14.64+0x8] ;  /* 0x000008120e1d7981 */ /* 0x000164000c1e1100 */
.L_x_49:
[----:B------:R-:W-:Y:S05]  /*31f0*/  BSYNC B1 ;  /* 0x0000000000017941 */ /* 0x000fea0003800000 */
.L_x_48:
        /* <DEDUP_REMOVED lines=13> */
.L_x_51:
[----:B------:R-:W-:Y:S05]  /*32d0*/  BSYNC B1 ;  /* 0x0000000000017941 */ /* 0x000fea0003800000 */
.L_x_50:
[----:B-----5:R-:W-:Y:S01]  /*32e0*/  LOP3.LUT R29, R29, 0xff, RZ, 0xc0, !PT ;  /* 0x000000ff1d1d7812 */ /* 0x020fe200078ec0ff */
[----:B------:R-:W-:Y:S01]  /*32f0*/  BSSY B1, `(.L_x_52) ;  /* 0x000000b000017945 */ /* 0x000fe20003800000 */
[----:B------:R-:W-:Y:S02]  /*3300*/  ISETP.LT.OR P0, PT, R27, 0x9, !P0 ;  /* 0x000000091b00780c */ /* 0x000fe40004701670 */
[----:B------:R-:W-:-:S05]  /*3310*/  F2FP.F16.E4M3.UNPACK_B R29, R29 ;  /* 0x0000001dff1d723e */ /* 0x000fca00020006ff */
        /* <DEDUP_REMOVED lines=8> */
.L_x_53:
[----:B------:R-:W-:Y:S05]  /*33a0*/  BSYNC B1 ;  /* 0x0000000000017941 */ /* 0x000fea0003800000 */
.L_x_52:
        /* <DEDUP_REMOVED lines=12> */
.L_x_55:
[----:B------:R-:W-:Y:S05]  /*3470*/  BSYNC B1 ;  /* 0x0000000000017941 */ /* 0x000fea0003800000 */
.L_x_54:
        /* <DEDUP_REMOVED lines=13> */
.L_x_57:
[----:B------:R-:W-:Y:S05]  /*3550*/  BSYNC B1 ;  /* 0x0000000000017941 */ /* 0x000fea0003800000 */
.L_x_56:
        /* <DEDUP_REMOVED lines=13> */
.L_x_59:
[----:B------:R-:W-:Y:S05]  /*3630*/  BSYNC B1 ;  /* 0x0000000000017941 */ /* 0x000fea0003800000 */
.L_x_58:
        /* <DEDUP_REMOVED lines=12> */
.L_x_61:
[----:B------:R-:W-:Y:S05]  /*3700*/  BSYNC B1 ;  /* 0x0000000000017941 */ /* 0x000fea0003800000 */
.L_x_60:
        /* <DEDUP_REMOVED lines=12> */
.L_x_63:
[----:B------:R-:W-:Y:S05]  /*37d0*/  BSYNC B1 ;  /* 0x0000000000017941 */ /* 0x000fea0003800000 */
.L_x_62:
        /* <DEDUP_REMOVED lines=13> */
.L_x_65:
[----:B------:R-:W-:Y:S05]  /*38b0*/  BSYNC B1 ;  /* 0x0000000000017941 */ /* 0x000fea0003800000 */
.L_x_64:
        /* <DEDUP_REMOVED lines=13> */
.L_x_67:
[----:B------:R-:W-:Y:S05]  /*3990*/  BSYNC B1 ;  /* 0x0000000000017941 */ /* 0x000fea0003800000 */
.L_x_66:
        /* <DEDUP_REMOVED lines=12> */
.L_x_69:
[----:B------:R-:W-:Y:S05]  /*3a60*/  BSYNC B1 ;  /* 0x0000000000017941 */ /* 0x000fea0003800000 */
.L_x_68:
        /* <DEDUP_REMOVED lines=12> */
.L_x_71:
[----:B------:R-:W-:Y:S05]  /*3b30*/  BSYNC B1 ;  /* 0x0000000000017941 */ /* 0x000fea0003800000 */
.L_x_70:
        /* <DEDUP_REMOVED lines=13> */
.L_x_73:
[----:B------:R-:W-:Y:S05]  /*3c10*/  BSYNC B1 ;  /* 0x0000000000017941 */ /* 0x000fea0003800000 */
.L_x_72:
        /* <DEDUP_REMOVED lines=13> */
.L_x_75:
[----:B------:R-:W-:Y:S05]  /*3cf0*/  BSYNC B1 ;  /* 0x0000000000017941 */ /* 0x000fea0003800000 */
.L_x_74:
        /* <DEDUP_REMOVED lines=12> */
.L_x_77:
[----:B------:R-:W-:Y:S05]  /*3dc0*/  BSYNC B1 ;  /* 0x0000000000017941 */ /* 0x000fea0003800000 */
.L_x_76:
        /* <DEDUP_REMOVED lines=12> */
.L_x_79:
[----:B------:R-:W-:Y:S05]  /*3e90*/  BSYNC B1 ;  /* 0x0000000000017941 */ /* 0x000fea0003800000 */
.L_x_78:
        /* <DEDUP_REMOVED lines=13> */
.L_x_81:
[----:B------:R-:W-:Y:S05]  /*3f70*/  BSYNC B1 ;  /* 0x0000000000017941 */ /* 0x000fea0003800000 */
.L_x_80:
        /* <DEDUP_REMOVED lines=13> */
.L_x_83:
[----:B------:R-:W-:Y:S05]  /*4050*/  BSYNC B1 ;  /* 0x0000000000017941 */ /* 0x000fea0003800000 */
.L_x_82:
        /* <DEDUP_REMOVED lines=12> */
.L_x_85:
[----:B------:R-:W-:Y:S05]  /*4120*/  BSYNC B1 ;  /* 0x0000000000017941 */ /* 0x000fea0003800000 */
.L_x_84:
[----:B-----5:R-:W-:Y:S01]  /*4130*/  LOP3.LUT R29, R29, 0xff, RZ, 0xc0, !PT ;  /* 0x000000ff1d1d7812 */ /* 0x020fe200078ec0ff */
[----:B------:R-:W-:Y:S01]  /*4140*/  BSSY B1, `(.L_x_86) ;  /* 0x000000b000017945 */ /* 0x000fe20003800000 */
[----:B------:R-:W-:Y:S02]  /*4150*/  ISETP.LT.OR P1, PT, R27, 0x9, !P1 ;  /* 0x000000091b00780c */ /* 0x000fe40004f21670 */
[----:B------:R-:W-:-:S05]  /*4160*/  F2FP.F16.E4M3.UNPACK_B R29, R29 ;  /* 0x0000001dff1d723e */ /* 0x000fca00020006ff */
[----:B------:R-:W-:-:S05]  /*4170*/  HADD2.F32 R29, -RZ, R29.H0_H0 ;  /* 0x2000001dff1d7230 */ /* 0x000fca0000004100 */
[----:B------:R-:W-:-:S04]  /*4180*/  FMUL R30, R29, R12 ;  /* 0x0000000c1d1e7220 */ /* 0x000fc80000400000 */
[----:B------:R-:W-:Y:S01]  /*4190*/  FFMA R30, R23, R7, R30 ;  /* 0x00000007171e7223 */ /* 0x000fe2000000001e */
[----:B------:R-:W-:-:S04]  /*41a0*/  PRMT R23, RZ, 0x7610, R23 ;  /* 0x00007610ff177816 */ /* 0x000fc80000000017 */
[----:B------:R-:W-:-:S05]  /*41b0*/  F2FP.SATFINITE.E4M3.F32.PACK_AB_MERGE_C R29, RZ, R30, RZ ;  /* 0x0000001eff1d723e */ /* 0x000fca00048070ff */
[----:B------:R0:W-:Y:S01]  /*41c0*/  @!P0 STG.E.U8 desc[UR18][R10.64+0x28], R29 ;  /* 0x0000281d0a008986 */ /* 0x0001e2000c101112 */
[----:B------:R-:W-:Y:S05]  /*41d0*/  @P1 BRA `(.L_x_87) ;  /* 0x0000000000041947 */ /* 0x000fea0003800000 */
[----:B------:R0:W5:Y:S02]  /*41e0*/  LDG.E.U8 R23, desc[UR18][R24.64+0x29] ;  /* 0x0000291218177981 */ /* 0x000164000c1e1100 */
.L_x_87:
[----:B------:R-:W-:Y:S05]  /*41f0*/  BSYNC B1 ;  /* 0x0000000000017941 */ /* 0x000fea0003800000 */
.L_x_86:
        /* <DEDUP_REMOVED lines=8> */
[----:B0-----:R-:W-:Y:S02]  /*4280*/  F2FP.SATFINITE.E4M3.F32.PACK_AB_MERGE_C R29, RZ, R23, RZ ;  /* 0x00000017ff1d723e */ /* 0x001fe400048070ff */
[----:B------:R-:W-:-:S03]  /*4290*/  PRMT R23, RZ, 0x7610, R23 ;  /* 0x00007610ff177816 */ /* 0x000fc60000000017 */
[----:B------:R0:W-:Y:S01]  /*42a0*/  @!P1 STG.E.U8 desc[UR18][R10.64+0x29], R29 ;  /* 0x0000291d0a009986 */ /* 0x0001e2000c101112 */
[----:B------:R-:W-:Y:S05]  /*42b0*/  @P2 BRA `(.L_x_89) ;  /* 0x0000000000042947 */ /* 0x000fea0003800000 */
[----:B------:R0:W5:Y:S02]  /*42c0*/  LDG.E.U8 R23, desc[UR18][R14.64+0x30] ;  /* 0x000030120e177981 */ /* 0x000164000c1e1100 */
.L_x_89:
[----:B------:R-:W-:Y:S05]  /*42d0*/  BSYNC B1 ;  /* 0x0000000000017941 */ /* 0x000fea0003800000 */
.L_x_88:
[----:B-----5:R-:W-:Y:S01]  /*42e0*/  LOP3.LUT R23, R23, 0xff, RZ, 0xc0, !PT ;  /* 0x000000ff17177812 */ /* 0x020fe200078ec0ff */
[----:B------:R-:W-:Y:S01]  /*42f0*/  BSSY B1, `(.L_x_90) ;  /* 0x000000c000017945 */ /* 0x000fe20003800000 */
[----:B------:R-:W-:Y:S02]  /*4300*/  ISETP.GE.AND P1, PT, R28, 0x32, PT ;  /* 0x000000321c00780c */ /* 0x000fe40003f26270 */
[----:B------:R-:W-:Y:S02]  /*4310*/  F2FP.F16.E4M3.UNPACK_B R23, R23 ;  /* 0x00000017ff17723e */ /* 0x000fe400020006ff */
[----:B------:R-:W-:-:S03]  /*4320*/  ISETP.LT.OR P3, PT, R27, 0x1, !P1 ;  /* 0x000000011b00780c */ /* 0x000fc60004f61670 */
        /* <DEDUP_REMOVED lines=8> */
.L_x_91:
[----:B------:R-:W-:Y:S05]  /*43b0*/  BSYNC B1 ;  /* 0x0000000000017941 */ /* 0x000fea0003800000 */
.L_x_90:
[----:B-----5:R-:W-:Y:S01]  /*43c0*/  LOP3.LUT R21, R21, 0xff, RZ, 0xc0, !PT ;  /* 0x000000ff15157812 */ /* 0x020fe200078ec0ff */
[----:B------:R-:W-:Y:S01]  /*43d0*/  BSSY B1, `(.L_x_92) ;  /* 0x000000b000017945 */ /* 0x000fe20003800000 */
[----:B------:R-:W-:Y:S02]  /*43e0*/  ISETP.LT.OR P0, PT, R27, 0x9, !P0 ;  /* 0x000000091b00780c */ /* 0x000fe40004701670 */
[----:B------:R-:W-:-:S05]  /*43f0*/  F2FP.F16.E4M3.UNPACK_B R21, R21 ;  /* 0x00000015ff15723e */ /* 0x000fca00020006ff */
        /* <DEDUP_REMOVED lines=8> */
.L_x_93:
[----:B------:R-:W-:Y:S05]  /*4480*/  BSYNC B1 ;  /* 0x0000000000017941 */ /* 0x000fea0003800000 */
.L_x_92:
        /* <DEDUP_REMOVED lines=12> */
.L_x_95:
[----:B------:R-:W-:Y:S05]  /*4550*/  BSYNC B1 ;  /* 0x0000000000017941 */ /* 0x000fea0003800000 */
.L_x_94:
        /* <DEDUP_REMOVED lines=13> */
.L_x_97:
[----:B------:R-:W-:Y:S05]  /*4630*/  BSYNC B1 ;  /* 0x0000000000017941 */ /* 0x000fea0003800000 */
.L_x_96:
        /* <DEDUP_REMOVED lines=13> */
.L_x_99:
[----:B------:R-:W-:Y:S05]  /*4710*/  BSYNC B1 ;  /* 0x0000000000017941 */ /* 0x000fea0003800000 */
.L_x_98:
[----:B-----5:R-:W-:Y:S01]  /*4720*/  LOP3.LUT R17, R17, 0xff, RZ, 0xc0, !PT ;  /* 0x000000ff11117812 */ /* 0x020fe200078ec0ff */
[----:B------:R-:W-:Y:S01]  /*4730*/  BSSY B1, `(.L_x_100) ;  /* 0x000000b000017945 */ /* 0x000fe20003800000 */
[----:B------:R-:W-:Y:S02]  /*4740*/  ISETP.LT.OR P0, PT, R27, 0x9, !P0 ;  /* 0x000000091b00780c */ /* 0x000fe40004701670 */
[----:B------:R-:W-:Y:S02]  /*4750*/  F2FP.F16.E4M3.UNPACK_B R17, R17 ;  /* 0x00000011ff11723e */ /* 0x000fe400020006ff */
[----:B0-2---:R-:W-:-:S03]  /*4760*/  PRMT R14, RZ, 0x7610, R14 ;  /* 0x00007610ff0e7816 */ /* 0x005fc6000000000e */
[----:B------:R-:W-:-:S05]  /*4770*/  HADD2.F32 R17, -RZ, R17.H0_H0 ;  /* 0x20000011ff117230 */ /* 0x000fca0000004100 */
[----:B------:R-:W-:-:S04]  /*4780*/  FMUL R17, R17, R12 ;  /* 0x0000000c11117220 */ /* 0x000fc80000400000 */
[----:B------:R-:W-:-:S05]  /*4790*/  FFMA R17, R18, R7, R17 ;  /* 0x0000000712117223 */ /* 0x000fca0000000011 */
[----:B------:R-:W-:-:S05]  /*47a0*/  F2FP.SATFINITE.E4M3.F32.PACK_AB_MERGE_C R17, RZ, R17, RZ ;  /* 0x00000011ff11723e */ /* 0x000fca00048070ff */
[----:B------:R0:W-:Y:S01]  /*47b0*/  @!P3 STG.E.U8 desc[UR18][R8.64+0x39], R17 ;  /* 0x000039110800b986 */ /* 0x0001e2000c101112 */
[----:B------:R-:W-:Y:S05]  /*47c0*/  @P0 BRA `(.L_x_101) ;  /* 0x0000000000040947 */ /* 0x000fea0003800000 */
[----:B------:R2:W5:Y:S02]  /*47d0*/  LDG.E.U8 R14, desc[UR18][R24.64+0x38] ;  /* 0x00003812180e7981 */ /* 0x000564000c1e1100 */
.L_x_101:
[----:B------:R-:W-:Y:S05]  /*47e0*/  BSYNC B1 ;  /* 0x0000000000017941 */ /* 0x000fea0003800000 */
.L_x_100:
[----:B-----5:R-:W-:Y:S01]  /*47f0*/  LOP3.LUT R14, R14, 0xff, RZ, 0xc0, !PT ;  /* 0x000000ff0e0e7812 */ /* 0x020fe200078ec0ff */
[----:B------:R-:W-:Y:S01]  /*4800*/  BSSY B1, `(.L_x_102) ;  /* 0x000000b000017945 */ /* 0x000fe20003800000 */
[----:B------:R-:W-:Y:S02]  /*4810*/  ISETP.LT.OR P1, PT, R27, 0x9, !P1 ;  /* 0x000000091b00780c */ /* 0x000fe40004f21670 */
[----:B------:R-:W-:-:S05]  /*4820*/  F2FP.F16.E4M3.UNPACK_B R14, R14 ;  /* 0x0000000eff0e723e */ /* 0x000fca00020006ff */
[----:B01-3--:R-:W-:-:S05]  /*4830*/  HADD2.F32 R9, -RZ, R14.H0_H0 ;  /* 0x2000000eff097230 */ /* 0x00bfca0000004100 */
[----:B------:R-:W-:-:S04]  /*4840*/  FMUL R8, R9, R12 ;  /* 0x0000000c09087220 */ /* 0x000fc80000400000 */
[----:B------:R-:W-:-:S05]  /*4850*/  FFMA R8, R13, R7, R8 ;  /* 0x000000070d087223 */ /* 0x000fca0000000008 */
[----:B------:R-:W-:Y:S02]  /*4860*/  F2FP.SATFINITE.E4M3.F32.PACK_AB_MERGE_C R9, RZ, R8, RZ ;  /* 0x00000008ff09723e */ /* 0x000fe400048070ff */
[----:B------:R-:W-:-:S03]  /*4870*/  PRMT R8, RZ, 0x7610, R8 ;  /* 0x00007610ff087816 */ /* 0x000fc60000000008 */
[----:B------:R0:W-:Y:S01]  /*4880*/  @!P0 STG.E.U8 desc[UR18][R10.64+0x38], R9 ;  /* 0x000038090a008986 */ /* 0x0001e2000c101112 */
[----:B------:R-:W-:Y:S05]  /*4890*/  @P1 BRA `(.L_x_103) ;  /* 0x0000000000041947 */ /* 0x000fea0003800000 */
[----:B------:R1:W5:Y:S02]  /*48a0*/  LDG.E.U8 R8, desc[UR18][R24.64+0x39] ;  /* 0x0000391218087981 */ /* 0x000364000c1e1100 */
.L_x_103:
[----:B------:R-:W-:Y:S05]  /*48b0*/  BSYNC B1 ;  /* 0x0000000000017941 */ /* 0x000fea0003800000 */
.L_x_102:
[----:B------:R-:W-:Y:S05]  /*48c0*/  @P1 BRA `(.L_x_104) ;  /* 0x0000000800601947 */ /* 0x000fea0003800000 */
[----:B-----5:R-:W-:-:S04]  /*48d0*/  LOP3.LUT R8, R8, 0xff, RZ, 0xc0, !PT ;  /* 0x000000ff08087812 */ /* 0x020fc800078ec0ff */
[----:B------:R-:W-:-:S05]  /*48e0*/  F2FP.F16.E4M3.UNPACK_B R8, R8 ;  /* 0x00000008ff08723e */ /* 0x000fca00020006ff */
[----:B0-----:R-:W-:-:S05]  /*48f0*/  HADD2.F32 R9, -RZ, R8.H0_H0 ;  /* 0x20000008ff097230 */ /* 0x001fca0000004100 */
[----:B------:R-:W-:-:S04]  /*4900*/  FMUL R9, R9, R12 ;  /* 0x0000000c09097220 */ /* 0x000fc80000400000 */
[----:B------:R-:W-:-:S05]  /*4910*/  FFMA R9, R16, R7, R9 ;  /* 0x0000000710097223 */ /* 0x000fca0000000009 */
[----:B------:R-:W-:-:S05]  /*4920*/  F2FP.SATFINITE.E4M3.F32.PACK_AB_MERGE_C R9, RZ, R9, RZ ;  /* 0x00000009ff09723e */ /* 0x000fca00048070ff */
[----:B------:R3:W-:Y:S01]  /*4930*/  STG.E.U8 desc[UR18][R10.64+0x39], R9 ;  /* 0x000039090a007986 */ /* 0x0007e2000c101112 */
[----:B------:R-:W-:Y:S05]  /*4940*/  BRA `(.L_x_104) ;  /* 0x0000000800407947 */ /* 0x000fea0003800000 */
.L_x_39:
[C---:B------:R-:W-:Y:S01]  /*4950*/  ISETP.GE.AND P3, PT, R28.reuse, 0x1, PT ;  /* 0x000000011c00780c */ /* 0x040fe20003f66270 */
[-C--:B--2---:R-:W-:Y:S01]  /*4960*/  FMUL R79, R79, R7.reuse ;  /* 0x000000074f4f7220 */ /* 0x084fe20000400000 */
[----:B------:R-:W-:Y:S01]  /*4970*/  ISETP.GE.AND P0, PT, R28, 0x2, PT ;  /* 0x000000021c00780c */ /* 0x000fe20003f06270 */
[-C--:B------:R-:W-:Y:S01]  /*4980*/  FMUL R80, R80, R7.reuse ;  /* 0x0000000750507220 */ /* 0x080fe20000400000 */
[----:B------:R-:W-:Y:S01]  /*4990*/  ISETP.LT.OR P1, PT, R27, 0x1, !P3 ;  /* 0x000000011b00780c */ /* 0x000fe20005f21670 */
[-C--:B------:R-:W-:Y:S01]  /*49a0*/  FMUL R77, R77, R7.reuse ;  /* 0x000000074d4d7220 */ /* 0x080fe20000400000 */
[C---:B------:R-:W-:Y:S01]  /*49b0*/  ISETP.LT.OR P2, PT, R27.reuse, 0x1, !P0 ;  /* 0x000000011b00780c */ /* 0x040fe20004741670 */
[-C--:B------:R-:W-:Y:S01]  /*49c0*/  FMUL R78, R78, R7.reuse ;  /* 0x000000074e4e7220 */ /* 0x080fe20000400000 */
[----:B------:R-:W-:Y:S01]  /*49d0*/  ISETP.LT.OR P3, PT, R27, 0x9, !P3 ;  /* 0x000000091b00780c */ /* 0x000fe20005f61670 */
[----:B------:R-:W-:Y:S01]  /*49e0*/  FMUL R75, R75, R7 ;  /* 0x000000074b4b7220 */ /* 0x000fe20000400000 */
[----:B------:R-:W-:Y:S01]  /*49f0*/  F2FP.SATFINITE.E4M3.F32.PACK_AB_MERGE_C R79, RZ, R79, RZ ;  /* 0x0000004fff4f723e */ /* 0x000fe200048070ff */
[-C--:B------:R-:W-:Y:S01]  /*4a00*/  FMUL R76, R76, R7.reuse ;  /* 0x000000074c4c7220 */ /* 0x080fe20000400000 */
[----:B------:R-:W-:Y:S01]  /*4a10*/  F2FP.SATFINITE.E4M3.F32.PACK_AB_MERGE_C R15, RZ, R80, RZ ;  /* 0x00000050ff0f723e */ /* 0x000fe200048070ff */
[----:B------:R-:W-:Y:S01]  /*4a20*/  FMUL R74, R74, R7 ;  /* 0x000000074a4a7220 */ /* 0x000fe20000400000 */
[----:B------:R-:W-:Y:S01]  /*4a30*/  F2FP.SATFINITE.E4M3.F32.PACK_AB_MERGE_C R77, RZ, R77, RZ ;  /* 0x0000004dff4d723e */ /* 0x000fe200048070ff */
[-C--:B------:R-:W-:Y:S01]  /*4a40*/  FMUL R72, R72, R7.reuse ;  /* 0x0000000748487220 */ /* 0x080fe20000400000 */
[----:B------:R-:W-:Y:S01]  /*4a50*/  ISETP.LT.OR P0, PT, R27, 0x9, !P0 ;  /* 0x000000091b00780c */ /* 0x000fe20004701670 */
[----:B------:R-:W-:Y:S01]  /*4a60*/  @!P1 STG.E.U8 desc[UR18][R8.64], R79 ;  /* 0x0000004f08009986 */ /* 0x000fe2000c101112 */
[C---:B------:R-:W-:Y:S01]  /*4a70*/  ISETP.GE.AND P1, PT, R28.reuse, 0x9, PT ;  /* 0x000000091c00780c */ /* 0x040fe20003f26270 */
[----:B------:R-:W-:Y:S01]  /*4a80*/  FMUL R69, R69, R7 ;  /* 0x0000000745457220 */ /* 0x000fe20000400000 */
[----:B------:R-:W-:Y:S01]  /*4a90*/  F2FP.SATFINITE.E4M3.F32.PACK_AB_MERGE_C R75, RZ, R75, RZ ;  /* 0x0000004bff4b723e */ /* 0x000fe200048070ff */
[----:B------:R0:W-:Y:S01]  /*4aa0*/  @!P2 STG.E.U8 desc[UR18][R8.64+0x1], R15 ;  /* 0x0000010f0800a986 */ /* 0x0001e2000c101112 */
[----:B------:R-:W-:Y:S01]  /*4ab0*/  ISETP.GE.AND P2, PT, R28, 0xa, PT ;  /* 0x0000000a1c00780c */ /* 0x000fe20003f46270 */
[-C--:B------:R-:W-:Y:S01]  /*4ac0*/  FMUL R70, R70, R7.reuse ;  /* 0x0000000746467220 */ /* 0x080fe20000400000 */
[----:B------:R-:W-:Y:S01]  /*4ad0*/  F2FP.SATFINITE.E4M3.F32.PACK_AB_MERGE_C R25, RZ, R76, RZ ;  /* 0x0000004cff19723e */ /* 0x000fe200048070ff */
[----:B------:R-:W-:Y:S01]  /*4ae0*/  @!P3 STG.E.U8 desc[UR18][R10.64], R77 ;  /* 0x0000004d0a00b986 */ /* 0x000fe2000c101112 */
[C---:B------:R-:W-:Y:S01]  /*4af0*/  ISETP.LT.OR P3, PT, R27.reuse, 0x1, !P1 ;  /* 0x000000011b00780c */ /* 0x040fe20004f61670 */
[-C--:B------:R-:W-:Y:S01]  /*4b00*/  FMUL R68, R68, R7.reuse ;  /* 0x0000000744447220 */ /* 0x080fe20000400000 */
[----:B------:R-:W-:Y:S01]  /*4b10*/  ISETP.LT.OR P5, PT, R27, 0x1, !P2 ;  /* 0x000000011b00780c */ /* 0x000fe200057a1670 */
[-C--:B------:R-:W-:Y:S01]  /*4b20*/  FMUL R67, R67, R7.reuse ;  /* 0x0000000743437220 */ /* 0x080fe20000400000 */
[----:B------:R-:W-:Y:S01]  /*4b30*/  ISETP.LT.OR P1, PT, R27, 0x9, !P1 ;  /* 0x000000091b00780c */ /* 0x000fe20004f21670 */
[-C--:B------:R-:W-:Y:S01]  /*4b40*/  FMUL R65, R65, R7.reuse ;  /* 0x0000000741417220 */ /* 0x080fe20000400000 */
[----:B------:R-:W-:Y:S01]  /*4b50*/  F2FP.SATFINITE.E4M3.F32.PACK_AB_MERGE_C R29, RZ, R74, RZ ;  /* 0x0000004aff1d723e */ /* 0x000fe200048070ff */
[-C--:B------:R-:W-:Y:S01]  /*4b60*/  FMUL R66, R66, R7.reuse ;  /* 0x0000000742427220 */ /* 0x080fe20000400000 */
[----:B0-----:R-:W-:Y:S01]  /*4b70*/  F2FP.SATFINITE.E4M3.F32.PACK_AB_MERGE_C R15, RZ, R78, RZ ;  /* 0x0000004eff0f723e */ /* 0x001fe200048070ff */
[-C--:B------:R-:W-:Y:S01]  /*4b80*/  FMUL R64, R64, R7.reuse ;  /* 0x0000000740407220 */ /* 0x080fe20000400000 */
[----:B------:R-:W-:Y:S01]  /*4b90*/  ISETP.LT.OR P2, PT, R27, 0x9, !P2 ;  /* 0x000000091b00780c */ /* 0x000fe20005741670 */
[-C--:B------:R-:W-:Y:S01]  /*4ba0*/  FMUL R63, R63, R7.reuse ;  /* 0x000000073f3f7220 */ /* 0x080fe20000400000 */
[----:B------:R-:W-:Y:S01]  /*4bb0*/  F2FP.SATFINITE.E4M3.F32.PACK_AB_MERGE_C R31, RZ, R72, RZ ;  /* 0x00000048ff1f723e */ /* 0x000fe200048070ff */
[----:B------:R0:W-:Y:S01]  /*4bc0*/  @!P0 STG.E.U8 desc[UR18][R10.64+0x1], R15 ;  /* 0x0000010f0a008986 */ /* 0x0001e2000c101112 */
[C---:B------:R-:W-:Y:S01]  /*4bd0*/  ISETP.GE.AND P0, PT, R28.reuse, 0x11, PT ;  /* 0x000000111c00780c */ /* 0x040fe20003f06270 */
[----:B------:R-:W-:Y:S01]  /*4be0*/  FMUL R61, R61, R7 ;  /* 0x000000073d3d7220 */ /* 0x000fe20000400000 */
[----:B------:R-:W-:Y:S01]  /*4bf0*/  F2FP.SATFINITE.E4M3.F32.PACK_AB_MERGE_C R69, RZ, R69, RZ ;  /* 0x00000045ff45723e */ /* 0x000fe200048070ff */
[----:B------:R-:W-:Y:S01]  /*4c00*/  @!P3 STG.E.U8 desc[UR18][R8.64+0x8], R75 ;  /* 0x0000084b0800b986 */ /* 0x000fe2000c101112 */
[----:B------:R-:W-:Y:S01]  /*4c10*/  ISETP.GE.AND P3, PT, R28, 0x12, PT ;  /* 0x000000121c00780c */ /* 0x000fe20003f66270 */
[----:B------:R-:W-:Y:S01]  /*4c20*/  FMUL R62, R62, R7 ;  /* 0x000000073e3e7220 */ /* 0x000fe20000400000 */
[----:B------:R-:W-:Y:S01]  /*4c30*/  F2FP.SATFINITE.E4M3.F32.PACK_AB_MERGE_C R67, RZ, R67, RZ ;  /* 0x00000043ff43723e */ /* 0x000fe200048070ff */
[----:B------:R1:W-:Y:S01]  /*4c40*/  @!P5 STG.E.U8 desc[UR18][R8.64+0x9], R25 ;  /* 0x000009190800d986 */ /* 0x0003e2000c101112 */
[----:B------:R-:W-:Y:S01]  /*4c50*/  ISETP.LT.OR P5, PT, R27, 0x1, !P3 ;  /* 0x000000011b00780c */ /* 0x000fe20005fa1670 */
[-C--:B------:R-:W-:Y:S01]  /*4c60*/  FMUL R59, R59, R7.reuse ;  /* 0x000000073b3b7220 */ /* 0x080fe20000400000 */
[C---:B------:R-:W-:Y:S01]  /*4c70*/  ISETP.LT.OR P3, PT, R27.reuse, 0x9, !P3 ;  /* 0x000000091b00780c */ /* 0x040fe20005f61670 */
[----:B------:R-:W-:Y:S01]  /*4c80*/  @!P1 STG.E.U8 desc[UR18][R10.64+0x8], R29 ;  /* 0x0000081d0a009986 */ /* 0x000fe2000c101112 */
[----:B------:R-:W-:Y:S01]  /*4c90*/  ISETP.LT.OR P1, PT, R27, 0x1, !P0 ;  /* 0x000000011b00780c */ /* 0x000fe20004721670 */
[-C--:B------:R-:W-:Y:S01]  /*4ca0*/  FMUL R60, R60, R7.reuse ;  /* 0x000000073c3c7220 */ /* 0x080fe20000400000 */
[----:B0-----:R-:W-:Y:S01]  /*4cb0*/  F2FP.SATFINITE.E4M3.F32.PACK_AB_MERGE_C R15, RZ, R70, RZ ;  /* 0x00000046ff0f723e */ /* 0x001fe200048070ff */
[----:B------:R-:W-:Y:S01]  /*4cc0*/  @!P2 STG.E.U8 desc[UR18][R10.64+0x9], R31 ;  /* 0x0000091f0a00a986 */ /* 0x000fe2000c101112 */
[----:B------:R-:W-:Y:S01]  /*4cd0*/  ISETP.GE.AND P2, PT, R28, 0x19, PT ;  /* 0x000000191c00780c */ /* 0x000fe20003f46270 */
[-C--:B------:R-:W-:Y:S01]  /*4ce0*/  FMUL R57, R57, R7.reuse ;  /* 0x0000000739397220 */ /* 0x080fe20000400000 */
[C---:B------:R-:W-:Y:S01]  /*4cf0*/  ISETP.LT.OR P0, PT, R27.reuse, 0x9, !P0 ;  /* 0x000000091b00780c */ /* 0x040fe20004701670 */
[-C--:B------:R-:W-:Y:S01]  /*4d00*/  FMUL R58, R58, R7.reuse ;  /* 0x000000073a3a7220 */ /* 0x080fe20000400000 */
[----:B------:R-:W-:Y:S01]  /*4d10*/  ISETP.LT.OR P6, PT, R27, 0x1, !P2 ;  /* 0x000000011b00780c */ /* 0x000fe200057c1670 */
[----:B------:R0:W-:Y:S01]  /*4d20*/  @!P5 STG.E.U8 desc[UR18][R8.64+0x11], R15 ;  /* 0x0000110f0800d986 */ /* 0x0001e2000c101112 */
[----:B-1----:R-:W-:Y:S01]  /*4d30*/  F2FP.SATFINITE.E4M3.F32.PACK_AB_MERGE_C R25, RZ, R68, RZ ;  /* 0x00000044ff19723e */ /* 0x002fe200048070ff */
[----:B------:R-:W-:Y:S01]  /*4d40*/  FMUL R56, R56, R7 ;  /* 0x0000000738387220 */ /* 0x000fe20000400000 */
[----:B------:R-:W-:Y:S01]  /*4d50*/  F2FP.SATFINITE.E4M3.F32.PACK_AB_MERGE_C R65, RZ, R65, RZ ;  /* 0x00000041ff41723e */ /* 0x000fe200048070ff */
[----:B------:R-:W-:Y:S01]  /*4d60*/  @!P1 STG.E.U8 desc[UR18][R8.64+0x10], R69 ;  /* 0x0000104508009986 */ /* 0x000fe2000c101112 */
[----:B------:R-:W-:Y:S01]  /*4d70*/  ISETP.GE.AND P1, PT, R28, 0x1a, PT ;  /* 0x0000001a1c00780c */ /* 0x000fe20003f26270 */
[-C--:B------:R-:W-:Y:S01]  /*4d80*/  FMUL R23, R23, R7.reuse ;  /* 0x0000000717177220 */ /* 0x080fe20000400000 */
[C---:B------:R-:W-:Y:S01]  /*4d90*/  ISETP.LT.OR P2, PT, R27.reuse, 0x9, !P2 ;  /* 0x000000091b00780c */ /* 0x040fe20005741670 */
[----:B------:R1:W-:Y:S01]  /*4da0*/  @!P3 STG.E.U8 desc[UR18][R10.64+0x11], R25 ;  /* 0x000011190a00b986 */ /* 0x0003e2000c101112 */
[----:B------:R-:W-:Y:S01]  /*4db0*/  ISETP.LT.OR P5, PT, R27, 0x1, !P1 ;  /* 0x000000011b00780c */ /* 0x000fe20004fa1670 */
[-C--:B------:R-:W-:Y:S01]  /*4dc0*/  FMUL R21, R21, R7.reuse ;  /* 0x0000000715157220 */ /* 0x080fe20000400000 */
[----:B------:R-:W-:Y:S01]  /*4dd0*/  ISETP.LT.OR P3, PT, R27, 0x9, !P1 ;  /* 0x000000091b00780c */ /* 0x000fe20004f61670 */
[----:B------:R-:W-:Y:S01]  /*4de0*/  @!P0 STG.E.U8 desc[UR18][R10.64+0x10], R67 ;  /* 0x000010430a008986 */ /* 0x000fe2000c101112 */
[----:B0-----:R-:W-:Y:S01]  /*4df0*/  F2FP.SATFINITE.E4M3.F32.PACK_AB_MERGE_C R15, RZ, R66, RZ ;  /* 0x00000042ff0f723e */ /* 0x001fe200048070ff */
[-C--:B------:R-:W-:Y:S01]  /*4e00*/  FMUL R22, R22, R7.reuse ;  /* 0x0000000716167220 */ /* 0x080fe20000400000 */
[C---:B------:R-:W-:Y:S01]  /*4e10*/  ISETP.GE.AND P0, PT, R28.reuse, 0x21, PT ;  /* 0x000000211c00780c */ /* 0x040fe20003f06270 */
[----:B------:R-:W-:Y:S01]  /*4e20*/  @!P6 STG.E.U8 desc[UR18][R8.64+0x18], R65 ;  /* 0x000018410800e986 */ /* 0x000fe2000c101112 */
[----:B------:R-:W-:Y:S01]  /*4e30*/  ISETP.GE.AND P1, PT, R28, 0x22, PT ;  /* 0x000000221c00780c */ /* 0x000fe20003f26270 */
[-C--:B------:R-:W-:Y:S01]  /*4e40*/  FMUL R19, R19, R7.reuse ;  /* 0x0000000713137220 */ /* 0x080fe20000400000 */
[C---:B------:R-:W-:Y:S01]  /*4e50*/  ISETP.LT.OR P6, PT, R27.reuse, 0x1, !P0 ;  /* 0x000000011b00780c */ /* 0x040fe200047c1670 */
[-C--:B------:R-:W-:Y:S01]  /*4e60*/  FMUL R20, R20, R7.reuse ;  /* 0x0000000714147220 */ /* 0x080fe20000400000 */
[----:B-1----:R-:W-:Y:S01]  /*4e70*/  F2FP.SATFINITE.E4M3.F32.PACK_AB_MERGE_C R25, RZ, R64, RZ ;  /* 0x00000040ff19723e */ /* 0x002fe200048070ff */
[----:B------:R0:W-:Y:S01]  /*4e80*/  @!P5 STG.E.U8 desc[UR18][R8.64+0x19], R15 ;  /* 0x0000190f0800d986 */ /* 0x0001e2000c101112 */
[----:B------:R-:W-:Y:S01]  /*4e90*/  ISETP.LT.OR P5, PT, R27, 0x1, !P1 ;  /* 0x000000011b00780c */ /* 0x000fe20004fa1670 */
[----:B------:R-:W-:Y:S01]  /*4ea0*/  FMUL R17, R17, R7 ;  /* 0x0000000711117220 */ /* 0x000fe20000400000 */
[----:B------:R-:W-:Y:S01]  /*4eb0*/  F2FP.SATFINITE.E4M3.F32.PACK_AB_MERGE_C R63, RZ, R63, RZ ;  /* 0x0000003fff3f723e */ /* 0x000fe200048070ff */
[----:B------:R1:W-:Y:S01]  /*4ec0*/  @!P3 STG.E.U8 desc[UR18][R10.64+0x19], R25 ;  /* 0x000019190a00b986 */ /* 0x0003e2000c101112 */
[----:B------:R-:W-:Y:S01]  /*4ed0*/  F2FP.SATFINITE.E4M3.F32.PACK_AB_MERGE_C R61, RZ, R61, RZ ;  /* 0x0000003dff3d723e */ /* 0x000fe200048070ff */
[-C--:B------:R-:W-:Y:S01]  /*4ee0*/  FMUL R18, R18, R7.reuse ;  /* 0x0000000712127220 */ /* 0x080fe20000400000 */
[----:B------:R-:W-:Y:S01]  /*4ef0*/  F2FP.SATFINITE.E4M3.F32.PACK_AB_MERGE_C R29, RZ, R62, RZ ;  /* 0x0000003eff1d723e */ /* 0x000fe200048070ff */
[----:B------:R-:W-:Y:S01]  /*4f00*/  @!P2 STG.E.U8 desc[UR18][R10.64+0x18], R63 ;  /* 0x0000183f0a00a986 */ /* 0x000fe2000c101112 */
[----:B------:R-:W-:Y:S01]  /*4f10*/  ISETP.LT.OR P3, PT, R27, 0x9, !P1 ;  /* 0x000000091b00780c */ /* 0x000fe20004f61670 */
[-C--:B------:R-:W-:Y:S01]  /*4f20*/  FMUL R13, R13, R7.reuse ;  /* 0x000000070d0d7220 */ /* 0x080fe20000400000 */
[----:B------:R-:W-:Y:S01]  /*4f30*/  ISETP.GE.AND P2, PT, R28, 0x29, PT ;  /* 0x000000291c00780c */ /* 0x000fe20003f46270 */
[----:B------:R-:W-:Y:S01]  /*4f40*/  @!P6 STG.E.U8 desc[UR18][R8.64+0x20], R61 ;  /* 0x0000203d0800e986 */ /* 0x000fe2000c101112 */
[C---:B------:R-:W-:Y:S01]  /*4f50*/  ISETP.LT.OR P0, PT, R27.reuse, 0x9, !P0 ;  /* 0x000000091b00780c */ /* 0x040fe20004701670 */
[----:B------:R-:W-:Y:S01]  /*4f60*/  FMUL R16, R16, R7 ;  /* 0x0000000710107220 */ /* 0x000fe20000400000 */
[----:B------:R-:W-:Y:S01]  /*4f70*/  ISETP.GE.AND P1, PT, R28, 0x2a, PT ;  /* 0x0000002a1c00780c */ /* 0x000fe20003f26270 */
[----:B------:R-:W-:Y:S01]  /*4f80*/  @!P5 STG.E.U8 desc[UR18][R8.64+0x21], R29 ;  /* 0x0000211d0800d986 */ /* 0x000fe2000c101112 */
[----:B------:R-:W-:-:S02]  /*4f90*/  ISETP.LT.OR P6, PT, R27, 0x1, !P2 ;  /* 0x000000011b00780c */ /* 0x000fc400057c1670 */
[C---:B------:R-:W-:Y:S02]  /*4fa0*/  ISETP.LT.OR P5, PT, R27.reuse, 0x1, !P1 ;  /* 0x000000011b00780c */ /* 0x040fe40004fa1670 */
[----:B------:R-:W-:Y:S02]  /*4fb0*/  F2FP.SATFINITE.E4M3.F32.PACK_AB_MERGE_C R59, RZ, R59, RZ ;  /* 0x0000003bff3b723e */ /* 0x000fe400048070ff */
[----:B0-----:R-:W-:Y:S02]  /*4fc0*/  F2FP.SATFINITE.E4M3.F32.PACK_AB_MERGE_C R15, RZ, R60, RZ ;  /* 0x0000003cff0f723e */ /* 0x001fe400048070ff */
[----:B------:R-:W-:Y:S01]  /*4fd0*/  F2FP.SATFINITE.E4M3.F32.PACK_AB_MERGE_C R57, RZ, R57, RZ ;  /* 0x00000039ff39723e */ /* 0x000fe200048070ff */
[----:B------:R-:W-:Y:S01]  /*4fe0*/  @!P0 STG.E.U8 desc[UR18][R10.64+0x20], R59 ;  /* 0x0000203b0a008986 */ /* 0x000fe2000c101112 */
[----:B-1----:R-:W-:Y:S02]  /*4ff0*/  F2FP.SATFINITE.E4M3.F32.PACK_AB_MERGE_C R25, RZ, R58, RZ ;  /* 0x0000003aff19723e */ /* 0x002fe400048070ff */
[C---:B------:R-:W-:Y:S01]  /*5000*/  ISETP.LT.OR P1, PT, R27.reuse, 0x9, !P1 ;  /* 0x000000091b00780c */ /* 0x040fe20004f21670 */
[----:B------:R0:W-:Y:S01]  /*5010*/  @!P3 STG.E.U8 desc[UR18][R10.64+0x21], R15 ;  /* 0x0000210f0a00b986 */ /* 0x0001e2000c101112 */
[----:B------:R-:W-:-:S02]  /*5020*/  ISETP.LT.OR P2, PT, R27, 0x9, !P2 ;  /* 0x000000091b00780c */ /* 0x000fc40005741670 */
[C---:B------:R-:W-:Y:S01]  /*5030*/  ISETP.GE.AND P3, PT, R28.reuse, 0x31, PT ;  /* 0x000000311c00780c */ /* 0x040fe20003f66270 */
[----:B------:R-:W-:Y:S01]  /*5040*/  @!P6 STG.E.U8 desc[UR18][R8.64+0x28], R57 ;  /* 0x000028390800e986 */ /* 0x000fe2000c101112 */
[----:B------:R-:W-:Y:S02]  /*5050*/  ISETP.GE.AND P0, PT, R28, 0x32, PT ;  /* 0x000000321c00780c */ /* 0x000fe40003f06270 */
[----:B------:R-:W-:Y:S01]  /*5060*/  F2FP.SATFINITE.E4M3.F32.PACK_AB_MERGE_C R23, RZ, R23, RZ ;  /* 0x00000017ff17723e */ /* 0x000fe200048070ff */
[----:B------:R1:W-:Y:S01]  /*5070*/  @!P5 STG.E.U8 desc[UR18][R8.64+0x29], R25 ;  /* 0x000029190800d986 */ /* 0x0003e2000c101112 */
[C---:B------:R-:W-:Y:S02]  /*5080*/  ISETP.LT.OR P5, PT, R27.reuse, 0x1, !P3 ;  /* 0x000000011b00780c */ /* 0x040fe40005fa1670 */
[----:B------:R-:W-:Y:S02]  /*5090*/  ISETP.LT.OR P6, PT, R27, 0x1, !P0 ;  /* 0x000000011b00780c */ /* 0x000fe400047c1670 */
[----:B0-----:R-:W-:Y:S01]  /*50a0*/  F2FP.SATFINITE.E4M3.F32.PACK_AB_MERGE_C R15, RZ, R56, RZ ;  /* 0x00000038ff0f723e */ /* 0x001fe200048070ff */
[----:B------:R-:W-:Y:S01]  /*50b0*/  @!P2 STG.E.U8 desc[UR18][R10.64+0x28], R23 ;  /* 0x000028170a00a986 */ /* 0x000fe2000c101112 */
[----:B------:R-:W-:-:S02]  /*50c0*/  F2FP.SATFINITE.E4M3.F32.PACK_AB_MERGE_C R21, RZ, R21, RZ ;  /* 0x00000015ff15723e */ /* 0x000fc400048070ff */
[C---:B------:R-:W-:Y:S01]  /*50d0*/  ISETP.GE.AND P2, PT, R28.reuse, 0x3a, PT ;  /* 0x0000003a1c00780c */ /* 0x040fe20003f46270 */
[----:B------:R0:W-:Y:S01]  /*50e0*/  @!P1 STG.E.U8 desc[UR18][R10.64+0x29], R15 ;  /* 0x0000290f0a009986 */ /* 0x0001e2000c101112 */
[C---:B------:R-:W-:Y:S02]  /*50f0*/  ISETP.LT.OR P1, PT, R27.reuse, 0x9, !P3 ;  /* 0x000000091b00780c */ /* 0x040fe40005f21670 */
[----:B-1----:R-:W-:Y:S01]  /*5100*/  F2FP.SATFINITE.E4M3.F32.PACK_AB_MERGE_C R25, RZ, R22, RZ ;  /* 0x00000016ff19723e */ /* 0x002fe200048070ff */
[----:B------:R1:W-:Y:S01]  /*5110*/  @!P5 STG.E.U8 desc[UR18][R8.64+0x30], R21 ;  /* 0x000030150800d986 */ /* 0x0003e2000c101112 */
[----:B------:R-:W-:Y:S02]  /*5120*/  ISETP.GE.AND P3, PT, R28, 0x39, PT ;  /* 0x000000391c00780c */ /* 0x000fe40003f66270 */
[C---:B------:R-:W-:Y:S01]  /*5130*/  ISETP.LT.OR P0, PT, R27.reuse, 0x9, !P0 ;  /* 0x000000091b00780c */ /* 0x040fe20004701670 */
[----:B------:R2:W-:Y:S01]  /*5140*/  @!P6 STG.E.U8 desc[UR18][R8.64+0x31], R25 ;  /* 0x000031190800e986 */ /* 0x0005e2000c101112 */
[----:B------:R-:W-:-:S02]  /*5150*/  ISETP.LT.OR P5, PT, R27, 0x1, !P3 ;  /* 0x000000011b00780c */ /* 0x000fc40005fa1670 */
[C---:B------:R-:W-:Y:S02]  /*5160*/  ISETP.LT.OR P6, PT, R27.reuse, 0x1, !P2 ;  /* 0x000000011b00780c */ /* 0x040fe400057c1670 */
[C---:B------:R-:W-:Y:S02]  /*5170*/  ISETP.LT.OR P3, PT, R27.reuse, 0x9, !P3 ;  /* 0x000000091b00780c */ /* 0x040fe40005f61670 */
[----:B------:R-:W-:Y:S02]  /*5180*/  ISETP.LT.OR P2, PT, R27, 0x9, !P2 ;  /* 0x000000091b00780c */ /* 0x000fe40005741670 */
[----:B------:R-:W-:Y:S02]  /*5190*/  F2FP.SATFINITE.E4M3.F32.PACK_AB_MERGE_C R19, RZ, R19, RZ ;  /* 0x00000013ff13723e */ /* 0x000fe400048070ff */
[----:B0-----:R-:W-:Y:S02]  /*51a0*/  F2FP.SATFINITE.E4M3.F32.PACK_AB_MERGE_C R15, RZ, R20, RZ ;  /* 0x00000014ff0f723e */ /* 0x001fe400048070ff */
[----:B------:R-:W-:Y:S01]  /*51b0*/  F2FP.SATFINITE.E4M3.F32.PACK_AB_MERGE_C R17, RZ, R17, RZ ;  /* 0x00000011ff11723e */ /* 0x000fe200048070ff */
[----:B------:R2:W-:Y:S01]  /*51c0*/  @!P1 STG.E.U8 desc[UR18][R10.64+0x30], R19 ;  /* 0x000030130a009986 */ /* 0x0005e2000c101112 */
[----:B-1----:R-:W-:-:S02]  /*51d0*/  F2FP.SATFINITE.E4M3.F32.PACK_AB_MERGE_C R21, RZ, R18, RZ ;  /* 0x00000012ff15723e */ /* 0x002fc400048070ff */
[----:B------:R-:W-:Y:S01]  /*51e0*/  F2FP.SATFINITE.E4M3.F32.PACK_AB_MERGE_C R13, RZ, R13, RZ ;  /* 0x0000000dff0d723e */ /* 0x000fe200048070ff */
[----:B------:R2:W-:Y:S01]  /*51f0*/  @!P0 STG.E.U8 desc[UR18][R10.64+0x31], R15 ;  /* 0x0000310f0a008986 */ /* 0x0005e2000c101112 */
[----:B------:R-:W-:-:S03]  /*5200*/  F2FP.SATFINITE.E4M3.F32.PACK_AB_MERGE_C R23, RZ, R16, RZ ;  /* 0x00000010ff17723e */ /* 0x000fc600048070ff */
[----:B------:R2:W-:Y:S04]  /*5210*/  @!P5 STG.E.U8 desc[UR18][R8.64+0x38], R17 ;  /* 0x000038110800d986 */ /* 0x0005e8000c101112 */
[----:B------:R2:W-:Y:S04]  /*5220*/  @!P6 STG.E.U8 desc[UR18][R8.64+0x39], R21 ;  /* 0x000039150800e986 */ /* 0x0005e8000c101112 */
[----:B------:R2:W-:Y:S04]  /*5230*/  @!P3 STG.E.U8 desc[UR18][R10.64+0x38], R13 ;  /* 0x0000380d0a00b986 */ /* 0x0005e8000c101112 */
[----:B------:R2:W-:Y:S02]  /*5240*/  @!P2 STG.E.U8 desc[UR18][R10.64+0x39], R23 ;  /* 0x000039170a00a986 */ /* 0x0005e4000c101112 */
.L_x_104:
[----:B------:R-:W-:Y:S05]  /*5250*/  BSYNC B0 ;  /* 0x0000000000007941 */ /* 0x000fea0003800000 */
.L_x_38:
[----:B------:R-:W-:Y:S01]  /*5260*/  ULDC UR6, c[0x0][0xc] ;  /* 0x0000030000067ab9 */ /* 0x000fe20000000800 */
[----:B------:R-:W-:Y:S01]  /*5270*/  ULDC UR7, c[0x0][0x10] ;  /* 0x0000040000077ab9 */ /* 0x000fe20000000800 */
[----:B0-23--:R-:W0:Y:S01]  /*5280*/  LDC R9, c[0x0][0x14] ;  /* 0x00000500ff097b82 */ /* 0x00de220000000800 */
[----:B------:R-:W-:Y:S01]  /*5290*/  UIMAD.WIDE.U32 UR6, UR6, UR7, URZ ;  /* 0x00000007060672a5 */ /* 0x000fe2000f8e003f */
[----:B-----5:R-:W-:Y:S01]  /*52a0*/  PRMT R8, RZ, 0x7610, R8 ;  /* 0x00007610ff087816 */ /* 0x020fe20000000008 */
[----:B------:R-:W-:Y:S02]  /*52b0*/  IMAD.MOV.U32 R15, RZ, RZ, -0x1 ;  /* 0xffffffffff0f7424 */ /* 0x000fe400078e00ff */
[----:B------:R-:W-:Y:S02]  /*52c0*/  IMAD.MOV.U32 R73, RZ, RZ, -0x1 ;  /* 0xffffffffff497424 */ /* 0x000fe400078e00ff */
[----:B0-----:R-:W-:-:S04]  /*52d0*/  IMAD.WIDE.U32 R4, R9, UR6, R4 ;  /* 0x0000000609047c25 */ /* 0x001fc8000f8e0004 */
[----:B------:R-:W-:Y:S01]  /*52e0*/  IMAD R9, R9, UR7, RZ ;  /* 0x0000000709097c24 */ /* 0x000fe2000f8e02ff */
[----:B------:R-:W-:Y:S02]  /*52f0*/  ULDC.64 UR6, c[0x0][0x650] ;  /* 0x0001940000067ab9 */ /* 0x000fe40000000a00 */
[----:B------:R-:W-:Y:S01]  /*5300*/  ISETP.GE.U32.AND P0, PT, R4, UR6, PT ;  /* 0x0000000604007c0c */ /* 0x000fe2000bf06070 */
[----:B------:R-:W-:-:S05]  /*5310*/  IMAD.IADD R5, R5, 0x1, R9 ;  /* 0x0000000105057824 */ /* 0x000fca00078e0209 */
[----:B------:R-:W-:-:S13]  /*5320*/  ISETP.GE.U32.AND.EX P0, PT, R5, UR7, PT, P0 ;  /* 0x0000000705007c0c */ /* 0x000fda000bf06100 */
[----:B------:R-:W-:Y:S05]  /*5330*/  @P0 BRA `(.L_x_105) ;  /* 0x0000000400600947 */ /* 0x000fea0003800000 */
[----:B------:R-:W0:Y:S01]  /*5340*/  S2R R22, SR_CTAID.X ;  /* 0x0000000000167919 */ /* 0x000e220000002500 */
[----:B------:R-:W2:Y:S01]  /*5350*/  LDC.64 R16, c[0x0][0x628] ;  /* 0x00018a00ff107b82 */ /* 0x000ea20000000a00 */
[----:B------:R-:W-:Y:S01]  /*5360*/  ULDC UR6, c[0x0][0x150] ;  /* 0x0000540000067ab9 */ /* 0x000fe20000000800 */
[----:B------:R-:W-:Y:S01]  /*5370*/  IMAD.MOV.U32 R14, RZ, RZ, R4 ;  /* 0x000000ffff0e7224 */ /* 0x000fe200078e0004 */
[----:B-1--4-:R-:W1:Y:S01]  /*5380*/  S2R R24, SR_CTAID.Y ;  /* 0x0000000000187919 */ /* 0x012e620000002600 */
[----:B------:R-:W-:-:S04]  /*5390*/  IMAD.MOV.U32 R15, RZ, RZ, R5 ;  /* 0x000000ffff0f7224 */ /* 0x000fc800078e0005 */
[----:B------:R-:W3:Y:S08]  /*53a0*/  LDC R25, c[0x0][0x144] ;  /* 0x00005100ff197b82 */ /* 0x000ef00000000800 */
[----:B------:R-:W4:Y:S08]  /*53b0*/  LDC R18, c[0x0][0x630] ;  /* 0x00018c00ff127b82 */ /* 0x000f300000000800 */
[----:B------:R-:W1:Y:S01]  /*53c0*/  LDC.64 R20, c[0x0][0x620] ;  /* 0x00018800ff147b82 */ /* 0x000e620000000a00 */
[----:B--2---:R-:W-:-:S04]  /*53d0*/  ISETP.NE.U32.AND P0, PT, R16, RZ, PT ;  /* 0x000000ff1000720c */ /* 0x004fc80003f05070 */
[----:B------:R-:W-:Y:S02]  /*53e0*/  ISETP.NE.AND.EX P0, PT, R17, RZ, PT, P0 ;  /* 0x000000ff1100720c */ /* 0x000fe40003f05300 */
[----:B0-----:R-:W-:-:S05]  /*53f0*/  I2FP.F32.U32 R8, R22 ;  /* 0x0000001600087245 */ /* 0x001fca0000201000 */
[----:B------:R-:W-:-:S04]  /*5400*/  FMUL R8, R8, UR6 ;  /* 0x0000000608087c20 */ /* 0x000fc80008400000 */
[----:B------:R0:W2:Y:S02]  /*5410*/  F2I.U32.TRUNC.NTZ R23, R8 ;  /* 0x0000000800177305 */ /* 0x0000a4000020f000 */
[----:B---34-:R-:W-:Y:S05]  /*5420*/  @!P0 BRA `(.L_x_106) ;  /* 0x0000000000288947 */ /* 0x018fea0003800000 */
[----:B------:R-:W3:Y:S02]  /*5430*/  LDC R9, c[0x0][0x634] ;  /* 0x00018d00ff097b82 */ /* 0x000ee40000000800 */
[----:B---3--:R-:W-:-:S05]  /*5440*/  IADD3 R13, P0, R4, R9, RZ ;  /* 0x00000009040d7210 */ /* 0x008fca0007f1e0ff */
[----:B------:R-:W-:-:S04]  /*5450*/  IMAD.X R19, RZ, RZ, R5, P0 ;  /* 0x000000ffff137224 */ /* 0x000fc800000e0605 */
[----:B0-----:R-:W-:-:S04]  /*5460*/  IMAD.WIDE.U32 R8, R19, R16, RZ ;  /* 0x0000001013087225 */ /* 0x001fc800078e00ff */
[----:B------:R-:W-:-:S04]  /*5470*/  IMAD.WIDE.U32 R10, P0, R13, R17, R8 ;  /* 0x000000110d0a7225 */ /* 0x000fc80007800008 */
[----:B------:R-:W-:-:S04]  /*5480*/  IMAD.WIDE.U32 R8, R13, R16, RZ ;  /* 0x000000100d087225 */ /* 0x000fc800078e00ff */
[----:B------:R-:W-:Y:S01]  /*5490*/  IMAD.X R15, RZ, RZ, RZ, P0 ;  /* 0x000000ffff0f7224 */ /* 0x000fe200000e06ff */
[----:B------:R-:W-:Y:S01]  /*54a0*/  IADD3 RZ, P0, R9, R10, RZ ;  /* 0x0000000a09ff7210 */ /* 0x000fe20007f1e0ff */
[----:B------:R-:W-:-:S04]  /*54b0*/  IMAD.MOV.U32 R14, RZ, RZ, R11 ;  /* 0x000000ffff0e7224 */ /* 0x000fc800078e000b */
[----:B------:R-:W-:-:S08]  /*54c0*/  IMAD.WIDE.U32.X R14, R19, R17, R14, P0 ;  /* 0x00000011130e7225 */ /* 0x000fd000000e040e */
.L_x_106:
[----:B------:R-:W3:Y:S01]  /*54d0*/  LDC.64 R30, c[0x0][0x640] ;  /* 0x00019000ff1e7b82 */ /* 0x000ee20000000a00 */
[-C--:B------:R-:W-:Y:S01]  /*54e0*/  SHF.R.U64 R73, R14, R18.reuse, R15 ;  /* 0x000000120e497219 */ /* 0x080fe2000000120f */
[----:B--2---:R-:W-:Y:S01]  /*54f0*/  IMAD.MOV R23, RZ, RZ, -R23 ;  /* 0x000000ffff177224 */ /* 0x004fe200078e0a17 */
[----:B0-----:R-:W-:Y:S01]  /*5500*/  SHF.R.U32.HI R8, RZ, R18, R15 ;  /* 0x00000012ff087219 */ /* 0x001fe2000001160f */
[----:B------:R-:W-:Y:S01]  /*5510*/  ULDC UR6, c[0x0][0x154] ;  /* 0x0000550000067ab9 */ /* 0x000fe20000000800 */
[----:B------:R-:W-:Y:S01]  /*5520*/  IADD3 R11, P0, RZ, -R73, RZ ;  /* 0x80000049ff0b7210 */ /* 0x000fe20007f1e0ff */
[----:B------:R-:W-:Y:S02]  /*5530*/  IMAD R23, R25, R23, R22 ;  /* 0x0000001719177224 */ /* 0x000fe400078e0216 */
[----:B------:R-:W0:Y:S01]  /*5540*/  LDC R14, c[0x0][0x618] ;  /* 0x00018600ff0e7b82 */ /* 0x000e220000000800 */
[----:B------:R-:W-:Y:S02]  /*5550*/  IMAD.MOV.U32 R13, RZ, RZ, 0x1 ;  /* 0x00000001ff0d7424 */ /* 0x000fe400078e00ff */
[----:B------:R-:W-:-:S04]  /*5560*/  IMAD.X R9, RZ, RZ, ~R8, P0 ;  /* 0x000000ffff097224 */ /* 0x000fc800000e0e08 */
[-C--:B-1----:R-:W-:Y:S01]  /*5570*/  IMAD R10, R9, R20.reuse, RZ ;  /* 0x00000014090a7224 */ /* 0x082fe200078e02ff */
[----:B------:R-:W1:Y:S01]  /*5580*/  LDC R26, c[0x0][0x608] ;  /* 0x00018200ff1a7b82 */ /* 0x000e620000000800 */
[----:B------:R-:W-:-:S04]  /*5590*/  IMAD.WIDE.U32 R8, R11, R20, R4 ;  /* 0x000000140b087225 */ /* 0x000fc800078e0004 */
[----:B------:R-:W-:Y:S01]  /*55a0*/  IMAD R11, R11, R21, R10 ;  /* 0x000000150b0b7224 */ /* 0x000fe200078e020a */
[----:B------:R-:W-:Y:S02]  /*55b0*/  I2FP.F32.U32 R10, R24 ;  /* 0x00000018000a7245 */ /* 0x000fe40000201000 */
[----:B------:R-:W2:Y:S01]  /*55c0*/  LDC R28, c[0x0][0x658] ;  /* 0x00019600ff1c7b82 */ /* 0x000ea20000000800 */
[----:B------:R-:W-:Y:S01]  /*55d0*/  IMAD.IADD R9, R9, 0x1, R11 ;  /* 0x0000000109097824 */ /* 0x000fe200078e020b */
[----:B---3--:R-:W-:Y:S01]  /*55e0*/  ISETP.NE.U32.AND P0, PT, R30, RZ, PT ;  /* 0x000000ff1e00720c */ /* 0x008fe20003f05070 */
[----:B------:R-:W-:Y:S01]  /*55f0*/  FMUL R10, R10, UR6 ;  /* 0x000000060a0a7c20 */ /* 0x000fe20008400000 */
[----:B------:R-:W-:Y:S02]  /*5600*/  IMAD.MOV.U32 R11, RZ, RZ, -0x1 ;  /* 0xffffffffff0b7424 */ /* 0x000fe400078e00ff */
[----:B------:R-:W-:Y:S01]  /*5610*/  ISETP.NE.AND.EX P0, PT, R31, RZ, PT, P0 ;  /* 0x000000ff1f00720c */ /* 0x000fe20003f05300 */
[----:B------:R3:W4:Y:S01]  /*5620*/  F2I.U32.TRUNC.NTZ R19, R10 ;  /* 0x0000000a00137305 */ /* 0x000722000020f000 */
[----:B------:R-:W3:Y:S01]  /*5630*/  LDC R21, c[0x0][0x148] ;  /* 0x00005200ff157b82 */ /* 0x000ee20000000800 */
[----:B0-----:R-:W-:-:S02]  /*5640*/  SHF.R.U64 R18, R8, R14, R9 ;  /* 0x0000000e08127219 */ /* 0x001fc40000001209 */
[----:B------:R-:W-:-:S05]  /*5650*/  SHF.R.U32.HI R9, RZ, R14, R9 ;  /* 0x0000000eff097219 */ /* 0x000fca0000011609 */
[----:B------:R-:W0:Y:S01]  /*5660*/  LDC R22, c[0x0][0x600] ;  /* 0x00018000ff167b82 */ /* 0x000e220000000800 */
[-CC-:B-1----:R-:W-:Y:S02]  /*5670*/  SHF.R.U64 R16, R18, R26.reuse, R9.reuse ;  /* 0x0000001a12107219 */ /* 0x182fe40000001209 */
[----:B------:R-:W-:-:S05]  /*5680*/  SHF.R.U32.HI R9, RZ, R26, R9 ;  /* 0x0000001aff097219 */ /* 0x000fca0000011609 */
[----:B------:R-:W1:Y:S01]  /*5690*/  LDC R27, c[0x0][0x648] ;  /* 0x00019200ff1b7b82 */ /* 0x000e620000000800 */
[-CC-:B--2---:R-:W-:Y:S02]  /*56a0*/  SHF.R.U64 R20, R16, R28.reuse, R9.reuse ;  /* 0x0000001c10147219 */ /* 0x184fe40000001209 */
[-C--:B------:R-:W-:Y:S02]  /*56b0*/  SHF.L.U32 R11, R11, R28.reuse, RZ ;  /* 0x0000001c0b0b7219 */ /* 0x080fe400000006ff */
[-C--:B------:R-:W-:Y:S01]  /*56c0*/  SHF.R.U32.HI R9, RZ, R28.reuse, R9 ;  /* 0x0000001cff097219 */ /* 0x080fe20000011609 */
[----:B------:R-:W-:Y:S01]  /*56d0*/  IMAD.MOV.U32 R8, RZ, RZ, R20 ;  /* 0x000000ffff087224 */ /* 0x000fe200078e0014 */
[----:B------:R-:W-:Y:S01]  /*56e0*/  SHF.L.U32 R26, R13, R28, RZ ;  /* 0x0000001c0d1a7219 */ /* 0x000fe200000006ff */
[----:B------:R-:W2:Y:S01]  /*56f0*/  LDC R29, c[0x0][0x638] ;  /* 0x00018e00ff1d7b82 */ /* 0x000ea20000000800 */
[----:B------:R-:W-:-:S07]  /*5700*/  LOP3.LUT R25, RZ, R11, RZ, 0x33, !PT ;  /* 0x0000000bff197212 */ /* 0x000fce00078e33ff */
[----:B------:R-:W0:Y:S01]  /*5710*/  LDC R32, c[0x0][0x610] ;  /* 0x00018400ff207b82 */ /* 0x000e220000000800 */
[----:B----4-:R-:W-:Y:S05]  /*5720*/  @!P0 BRA `(.L_x_107) ;  /* 0x0000000000288947 */ /* 0x010fea0003800000 */
[----:B------:R-:W4:Y:S02]  /*5730*/  LDC R13, c[0x0][0x64c] ;  /* 0x00019300ff0d7b82 */ /* 0x000f240000000800 */
[----:B----4-:R-:W-:-:S05]  /*5740*/  IADD3 R13, P0, R20, R13, RZ ;  /* 0x0000000d140d7210 */ /* 0x010fca0007f1e0ff */
[----:B------:R-:W-:-:S04]  /*5750*/  IMAD.X R17, RZ, RZ, R9, P0 ;  /* 0x000000ffff117224 */ /* 0x000fc800000e0609 */
[----:B------:R-:W-:-:S04]  /*5760*/  IMAD.WIDE.U32 R8, R17, R30, RZ ;  /* 0x0000001e11087225 */ /* 0x000fc800078e00ff */
[----:B---3--:R-:W-:-:S04]  /*5770*/  IMAD.WIDE.U32 R10, P0, R13, R31, R8 ;  /* 0x0000001f0d0a7225 */ /* 0x008fc80007800008 */
[----:B------:R-:W-:-:S04]  /*5780*/  IMAD.WIDE.U32 R8, R13, R30, RZ ;  /* 0x0000001e0d087225 */ /* 0x000fc800078e00ff */
[----:B------:R-:W-:Y:S01]  /*5790*/  IMAD.X R15, RZ, RZ, RZ, P0 ;  /* 0x000000ffff0f7224 */ /* 0x000fe200000e06ff */
[----:B------:R-:W-:Y:S01]  /*57a0*/  IADD3 RZ, P0, R9, R10, RZ ;  /* 0x0000000a09ff7210 */ /* 0x000fe20007f1e0ff */
[----:B------:R-:W-:-:S04]  /*57b0*/  IMAD.MOV.U32 R14, RZ, RZ, R11 ;  /* 0x000000ffff0e7224 */ /* 0x000fc800078e000b */
[----:B------:R-:W-:-:S08]  /*57c0*/  IMAD.WIDE.U32.X R8, R17, R31, R14, P0 ;  /* 0x0000001f11087225 */ /* 0x000fd000000e040e */
.L_x_107:
[----:B-1----:R-:W-:Y:S01]  /*57d0*/  SHF.R.U64 R8, R8, R27, R9 ;  /* 0x0000001b08087219 */ /* 0x002fe20000001209 */
[----:B0-----:R-:W-:Y:S01]  /*57e0*/  VIADD R13, R22, 0xffffffff ;  /* 0xffffffff160d7836 */ /* 0x001fe20000000000 */
[----:B------:R-:W-:Y:S01]  /*57f0*/  LOP3.LUT R11, R16, R25, RZ, 0xc0, !PT ;  /* 0x00000019100b7212 */ /* 0x000fe200078ec0ff */
[----:B------:R-:W-:Y:S02]  /*5800*/  IMAD.MOV R19, RZ, RZ, -R19 ;  /* 0x000000ffff137224 */ /* 0x000fe400078e0a13 */
[----:B------:R-:W-:Y:S02]  /*5810*/  IMAD.MOV R9, RZ, RZ, -R8 ;  /* 0x000000ffff097224 */ /* 0x000fe400078e0a08 */
[----:B------:R-:W-:Y:S01]  /*5820*/  IMAD R26, R26, R8, R11 ;  /* 0x000000081a1a7224 */ /* 0x000fe200078e020b */
[----:B------:R-:W-:Y:S01]  /*5830*/  LOP3.LUT R11, R18, R13, RZ, 0xc0, !PT ;  /* 0x0000000d120b7212 */ /* 0x000fe200078ec0ff */
[----:B---3--:R-:W-:Y:S02]  /*5840*/  @P4 IMAD R23, R21, R19, R24 ;  /* 0x0000001315174224 */ /* 0x008fe400078e0218 */
[----:B--2---:R-:W-:-:S02]  /*5850*/  IMAD R8, R9, R29, R20 ;  /* 0x0000001d09087224 */ /* 0x004fc400078e0214 */
[----:B------:R-:W-:Y:S02]  /*5860*/  IMAD R26, R26, R32, R23 ;  /* 0x000000201a1a7224 */ /* 0x000fe400078e0217 */
[----:B------:R-:W-:Y:S02]  /*5870*/  IMAD R9, R8, R22, R11 ;  /* 0x0000001608097224 */ /* 0x000fe400078e020b */
[----:B------:R-:W-:-:S03]  /*5880*/  IMAD.MOV.U32 R10, RZ, RZ, 0x1 ;  /* 0x00000001ff0a7424 */ /* 0x000fc600078e00ff */
[----:B------:R-:W-:Y:S02]  /*5890*/  SEL R15, R9, R26, !P4 ;  /* 0x0000001a090f7207 */ /* 0x000fe40006000000 */
[----:B------:R-:W-:Y:S02]  /*58a0*/  PRMT R8, R10, 0x7610, R8 ;  /* 0x000076100a087816 */ /* 0x000fe40000000008 */
[----:B------:R-:W-:-:S07]  /*58b0*/  SEL R26, R26, R9, !P4 ;  /* 0x000000091a1a7207 */ /* 0x000fce0006000000 */
.L_x_105:
[----:B------:R-:W-:Y:S01]  /*58c0*/  LOP3.LUT P0, RZ, R8, 0xff, RZ, 0xc0, !PT ;  /* 0x000000ff08ff7812 */ /* 0x000fe2000780c0ff */
[----:B------:R-:W-:-:S12]  /*58d0*/  IMAD.MOV.U32 R71, RZ, RZ, R26 ;  /* 0x000000ffff477224 */ /* 0x000fd800078e001a */
[----:B------:R-:W-:Y:S05]  /*58e0*/  @P0 BRA `(.L_x_108) ;  /* 0xffffffbc00480947 */ /* 0x000fea000383ffff */
[----:B------:R-:W-:Y:S05]  /*58f0*/  EXIT ;  /* 0x000000000000794d */ /* 0x000fea0003800000 */
.L_x_8:
[----:B0-----:R-:W-:Y:S01]  /*5900*/  ULDC.64 UR4, c[0x0][0x650] ;  /* 0x0001940000047ab9 */ /* 0x001fe20000000a00 */
        /* <DEDUP_REMOVED lines=25> */
.L_x_110:
[----:B------:R-:W0:Y:S01]  /*5aa0*/  LDC.64 R28, c[0x0][0x640] ;  /* 0x00019000ff1c7b82 */ /* 0x000e220000000a00 */
[-CC-:B------:R-:W-:Y:S01]  /*5ab0*/  SHF.R.U64 R21, R16, R6.reuse, R17.reuse ;  /* 0x0000000610157219 */ /* 0x180fe20000001211 */
[----:B------:R-:W-:Y:S01]  /*5ac0*/  IMAD.MOV.U32 R31, RZ, RZ, 0x1 ;  /* 0x00000001ff1f7424 */ /* 0x000fe200078e00ff */
[----:B------:R-:W-:Y:S02]  /*5ad0*/  SHF.R.U32.HI R3, RZ, R6, R17 ;  /* 0x00000006ff037219 */ /* 0x000fe40000011611 */
[----:B------:R-:W-:-:S03]  /*5ae0*/  IADD3 R15, P0, RZ, -R21, RZ ;  /* 0x80000015ff0f7210 */ /* 0x000fc60007f1e0ff */
[----:B------:R-:W1:Y:S02]  /*5af0*/  LDC R14, c[0x0][0x618] ;  /* 0x00018600ff0e7b82 */ /* 0x000e640000000800 */
[----:B------:R-:W-:Y:S02]  /*5b00*/  IMAD.X R3, RZ, RZ, ~R3, P0 ;  /* 0x000000ffff037224 */ /* 0x000fe400000e0e03 */
[----:B------:R-:W-:-:S04]  /*5b10*/  IMAD.WIDE.U32 R12, R15, R22, R4 ;  /* 0x000000160f0c7225 */ /* 0x000fc800078e0004 */
[----:B------:R-:W2:Y:S01]  /*5b20*/  LDC R16, c[0x0][0x608] ;  /* 0x00018200ff107b82 */ /* 0x000ea20000000800 */
[----:B------:R-:W-:-:S04]  /*5b30*/  IMAD R6, R3, R22, RZ ;  /* 0x0000001603067224 */ /* 0x000fc800078e02ff */
[----:B------:R-:W-:-:S03]  /*5b40*/  IMAD R3, R15, R23, R6 ;  /* 0x000000170f037224 */ /* 0x000fc600078e0206 */
[----:B------:R-:W3:Y:S01]  /*5b50*/  LDC R26, c[0x0][0x658] ;  /* 0x00019600ff1a7b82 */ /* 0x000ee20000000800 */
[----:B------:R-:W-:Y:S01]  /*5b60*/  IMAD.IADD R3, R13, 0x1, R3 ;  /* 0x000000010d037824 */ /* 0x000fe200078e0203 */
[----:B0-----:R-:W-:Y:S01]  /*5b70*/  ISETP.NE.U32.AND P0, PT, R28, RZ, PT ;  /* 0x000000ff1c00720c */ /* 0x001fe20003f05070 */
[----:B------:R-:W-:-:S03]  /*5b80*/  IMAD.MOV.U32 R13, RZ, RZ, -0x1 ;  /* 0xffffffffff0d7424 */ /* 0x000fc600078e00ff */
        /* <DEDUP_REMOVED lines=25> */
.L_x_111:
[----:B-1----:R-:W-:Y:S01]  /*5d20*/  SHF.R.U64 R6, R12, R25, R13 ;  /* 0x000000190c067219 */ /* 0x002fe2000000120d */
[----:B0-----:R-:W-:Y:S01]  /*5d30*/  VIADD R13, R24, 0xffffffff ;  /* 0xffffffff180d7836 */ /* 0x001fe20000000000 */
[----:B------:R-:W-:Y:S01]  /*5d40*/  SHF.L.U32 R9, R31, R26, RZ ;  /* 0x0000001a1f097219 */ /* 0x000fe200000006ff */
[----:B------:R-:W-:Y:S01]  /*5d50*/  @P4 IMAD R10, R11, R20, R8 ;  /* 0x000000140b0a4224 */ /* 0x000fe200078e0208 */
[----:B------:R-:W-:Y:S01]  /*5d60*/  LOP3.LUT R3, R22, R33, RZ, 0xc0, !PT ;  /* 0x0000002116037212 */ /* 0x000fe200078ec0ff */
[----:B------:R-:W-:Y:S01]  /*5d70*/  IMAD.MOV R12, RZ, RZ, -R6 ;  /* 0x000000ffff0c7224 */ /* 0x000fe200078e0a06 */
[----:B------:R-:W-:Y:S01]  /*5d80*/  LOP3.LUT R18, R18, R13, RZ, 0xc0, !PT ;  /* 0x0000000d12127212 */ /* 0x000fe200078ec0ff */
[----:B------:R-:W-:Y:S02]  /*5d90*/  IMAD.MOV.U32 R8, RZ, RZ, 0x1 ;  /* 0x00000001ff087424 */ /* 0x000fe400078e00ff */
[----:B------:R-:W-:Y:S02]  /*5da0*/  IMAD R9, R9, R6, R3 ;  /* 0x0000000609097224 */ /* 0x000fe400078e0203 */
[----:B--2---:R-:W-:-:S02]  /*5db0*/  IMAD R3, R12, R27, R23 ;  /* 0x0000001b0c037224 */ /* 0x004fc400078e0217 */
[----:B---3--:R-:W-:Y:S02]  /*5dc0*/  IMAD R6, R9, R30, R10 ;  /* 0x0000001e09067224 */ /* 0x008fe400078e020a */
[----:B------:R-:W-:Y:S01]  /*5dd0*/  IMAD R9, R3, R24, R18 ;  /* 0x0000001803097224 */ /* 0x000fe200078e0212 */
[----:B------:R-:W-:Y:S01]  /*5de0*/  PRMT R3, R8, 0x7610, R3 ;  /* 0x0000761008037816 */ /* 0x000fe20000000003 */
[----:B------:R-:W-:-:S03]  /*5df0*/  IMAD.MOV.U32 R16, RZ, RZ, R21 ;  /* 0x000000ffff107224 */ /* 0x000fc600078e0015 */
[----:B------:R-:W-:Y:S02]  /*5e00*/  SEL R13, R9, R6, !P4 ;  /* 0x00000006090d7207 */ /* 0x000fe40006000000 */
[----:B------:R-:W-:-:S07]  /*5e10*/  SEL R6, R6, R9, !P4 ;  /* 0x0000000906067207 */ /* 0x000fce0006000000 */
.L_x_109:
[----:B------:R-:W-:-:S08]  /*5e20*/  NOP ;  /* 0x0000000000007918 */ /* 0x000fd00000000000 */
[----:B------:R-:W0:-:S00]  /*5e30*/  USETMAXREG.DEALLOC.CTAPOOL 0x28 ;  /* 0x00000028000079c8 */ /* 0x000e0000080e0500 */
[----:B0-----:R-:W-:-:S13]  /*5e40*/  ISETP.NE.AND P0, PT, R7, RZ, PT ;  /* 0x000000ff0700720c */ /* 0x001fda0003f05270 */
[----:B------:R-:W-:Y:S05]  /*5e50*/  @P0 EXIT ;  /* 0x000000000000094d */ /* 0x000fea0003800000 */
[----:B------:R-:W-:Y:S01]  /*5e60*/  LOP3.LUT P0, RZ, R3, 0xff, RZ, 0xc0, !PT ;  /* 0x000000ff03ff7812 */ /* 0x000fe2000780c0ff */
[----:B------:R-:W-:Y:S02]  /*5e70*/  IMAD.MOV.U32 R3, RZ, RZ, 0x1 ;  /* 0x00000001ff037424 */ /* 0x000fe400078e00ff */
[----:B------:R-:W-:-:S10]  /*5e80*/  IMAD.MOV.U32 R12, RZ, RZ, RZ ;  /* 0x000000ffff0c7224 */ /* 0x000fd400078e00ff */
[----:B------:R-:W-:Y:S05]  /*5e90*/  @!P0 BRA `(.L_x_112) ;  /* 0x0000000c007c8947 */ /* 0x000fea0003800000 */
[----:B------:R-:W0:Y:S01]  /*5ea0*/  LDC R3, c[0x0][0x28c] ;  /* 0x0000a300ff037b82 */ /* 0x000e220000000800 */
[----:B------:R-:W-:Y:S01]  /*5eb0*/  ULDC UR5, c[0x0][0x658] ;  /* 0x0001960000057ab9 */ /* 0x000fe20000000800 */
[----:B------:R-:W-:Y:S01]  /*5ec0*/  UMOV UR11, 0xffffffff ;  /* 0xffffffff000b7882 */ /* 0x000fe20000000000 */
[----:B------:R-:W-:Y:S01]  /*5ed0*/  UMOV UR16, 0x1 ;  /* 0x0000000100107882 */ /* 0x000fe20000000000 */
[----:B------:R-:W-:Y:S01]  /*5ee0*/  USHF.L.U32 UR11, UR11, UR5, URZ ;  /* 0x000000050b0b7299 */ /* 0x000fe2000800063f */
[----:B------:R-:W-:Y:S01]  /*5ef0*/  BSSY B0, `(.L_x_112) ;  /* 0x00000d9000007945 */ /* 0x000fe20003800000 */
[----:B------:R-:W-:Y:S01]  /*5f00*/  ULDC UR9, c[0x0][0xc] ;  /* 0x0000030000097ab9 */ /* 0x000fe20000000800 */
[----:B------:R-:W-:Y:S01]  /*5f10*/  ULDC UR12, c[0x0][0x10] ;  /* 0x00000400000c7ab9 */ /* 0x000fe20000000800 */
[----:B------:R-:W1:Y:S01]  /*5f20*/  S2UR UR8, SR_CgaCtaId ;  /* 0x00000000000879c3 */ /* 0x000e620000008800 */
[----:B------:R-:W-:Y:S01]  /*5f30*/  ULOP3.LUT UR13, URZ, UR11, URZ, 0x33, !UPT ;  /* 0x0000000b3f0d7292 */ /* 0x000fe2000f8e333f */
[----:B------:R-:W-:Y:S01]  /*5f40*/  IMAD.MOV.U32 R14, RZ, RZ, 0x1 ;  /* 0x00000001ff0e7424 */ /* 0x000fe200078e00ff */
[----:B------:R-:W-:Y:S01]  /*5f50*/  LOP3.LUT R15, R2, 0x2, RZ, 0xfc, !PT ;  /* 0x00000002020f7812 */ /* 0x000fe200078efcff */
[----:B------:R-:W-:Y:S01]  /*5f60*/  IMAD.MOV.U32 R12, RZ, RZ, RZ ;  /* 0x000000ffff0c7224 */ /* 0x000fe200078e00ff */
[----:B------:R-:W-:Y:S01]  /*5f70*/  ULDC UR4, c[0x0][0x600] ;  /* 0x0001800000047ab9 */ /* 0x000fe20000000800 */
[----:B------:R-:W-:Y:S01]  /*5f80*/  UMOV UR15, 0x5 ;  /* 0x00000005000f7882 */ /* 0x000fe20000000000 */
[----:B------:R-:W-:-:S02]  /*5f90*/  UIADD3 UR4, UR4, -0x1, URZ ;  /* 0xffffffff04047890 */ /* 0x000fc4000fffe03f */
[----:B------:R-:W-:Y:S01]  /*5fa0*/  USHF.L.U32 UR5, UR16, UR5, URZ ;  /* 0x0000000510057299 */ /* 0x000fe2000800063f */
[----:B------:R-:W-:Y:S01]  /*5fb0*/  ULDC.64 UR28, c[0x0][0x198] ;  /* 0x00006600001c7ab9 */ /* 0x000fe20000000a00 */
[----:B0-----:R-:W-:-:S05]  /*5fc0*/  VIADD R3, R3, 0x1f ;  /* 0x0000001f03037836 */ /* 0x001fca0000000000 */
[----:B------:R-:W-:Y:S01]  /*5fd0*/  SHF.R.S32.HI R8, RZ, 0x1f, R3 ;  /* 0x0000001fff087819 */ /* 0x000fe20000011403 */
[----:B-1----:R-:W-:-:S03]  /*5fe0*/  ULOP3.LUT UR10, UR8, 0x1, URZ, 0xc0, !UPT ;  /* 0x00000001080a7892 */ /* 0x002fc6000f8ec03f */
[----:B------:R-:W-:Y:S01]  /*5ff0*/  LEA.HI R8, R8, R3, RZ, 0x5 ;  /* 0x0000000308087211 */ /* 0x000fe200078f28ff */
[----:B------:R-:W-:Y:S01]  /*6000*/  USHF.R.U32.HI UR27, URZ, 0x1, UR8 ;  /* 0x000000013f1b7899 */ /* 0x000fe20008011608 */
[----:B------:R-:W-:Y:S01]  /*6010*/  IMAD.MOV.U32 R3, RZ, RZ, 0x1 ;  /* 0x00000001ff037424 */ /* 0x000fe200078e00ff */
[----:B------:R-:W-:Y:S01]  /*6020*/  USHF.L.U32 UR6, UR8, 0x5, URZ ;  /* 0x0000000508067899 */ /* 0x000fe2000800063f */
[----:B------:R-:W-:Y:S01]  /*6030*/  SHF.R.S32.HI R11, RZ, 0x5, R8 ;  /* 0x00000005ff0b7819 */ /* 0x000fe20000011408 */
[----:B------:R-:W-:Y:S02]  /*6040*/  USHF.L.U32 UR7, UR8, 0xa, URZ ;  /* 0x0000000a08077899 */ /* 0x000fe4000800063f */
[----:B------:R-:W-:Y:S02]  /*6050*/  ULOP3.LUT UR8, UR8, 0xfffffffe, URZ, 0xc0, !UPT ;  /* 0xfffffffe08087892 */ /* 0x000fe4000f8ec03f */
[----:B------:R-:W-:Y:S01]  /*6060*/  UISETP.GT.U32.AND UP0, UPT, UR10, 0xffff, UPT ;  /* 0x0000ffff0a00788c */ /* 0x000fe2000bf04070 */
[----:B------:R-:W-:Y:S01]  /*6070*/  VIADD R10, R11, 0x1 ;  /* 0x000000010b0a7836 */ /* 0x000fe20000000000 */
[----:B------:R-:W-:-:S02]  /*6080*/  USHF.L.U32 UR14, UR16, UR8, URZ ;  /* 0x00000008100e7299 */ /* 0x000fc4000800063f */
[----:B------:R-:W-:Y:S02]  /*6090*/  ULOP3.LUT UR11, UR8, 0x1, URZ, 0xfc, !UPT ;  /* 0x00000001080b7892 */ /* 0x000fe4000f8efc3f */
[----:B------:R-:W-:Y:S02]  /*60a0*/  UIMAD.WIDE.U32 UR8, UR9, UR12, URZ ;  /* 0x0000000c090872a5 */ /* 0x000fe4000f8e003f */
[----:B------:R-:W-:Y:S01]  /*60b0*/  USEL UR10, UR10, 0xffff, !UP0 ;  /* 0x0000ffff0a0a7887 */ /* 0x000fe2000c000000 */
[----:B------:R-:W-:Y:S01]  /*60c0*/  ULDC UR12, c[0x0][0x14] ;  /* 0x00000500000c7ab9 */ /* 0x000fe20000000800 */
[----:B------:R-:W-:Y:S02]  /*60d0*/  USHF.L.U32 UR11, UR16, UR11, URZ ;  /* 0x0000000b100b7299 */ /* 0x000fe4000800063f */
[----:B------:R-:W-:Y:S02]  /*60e0*/  UIMAD.WIDE.U32 UR24, UR8, UR12, URZ ;  /* 0x0000000c081872a5 */ /* 0x000fe4000f8e003f */
[----:B------:R-:W-:-:S02]  /*60f0*/  UIMAD UR21, UR9, UR12, URZ ;  /* 0x0000000c091572a4 */ /* 0x000fc4000f8e023f */
[----:B------:R-:W-:Y:S02]  /*6100*/  ULOP3.LUT UR10, UR10, 0xffff, URZ, 0xc0, !UPT ;  /* 0x0000ffff0a0a7892 */ /* 0x000fe4000f8ec03f */
[----:B------:R-:W-:Y:S02]  /*6110*/  ULOP3.LUT UR6, UR6, 0x20, URZ, 0xc0, !UPT ;  /* 0x0000002006067892 */ /* 0x000fe4000f8ec03f */
[----:B------:R-:W-:Y:S02]  /*6120*/  ULOP3.LUT UR7, UR7, 0x400, URZ, 0xc0, !UPT ;  /* 0x0000040007077892 */ /* 0x000fe4000f8ec03f */
[----:B------:R-:W-:Y:S02]  /*6130*/  ULOP3.LUT UR14, UR14, UR11, URZ, 0xfc, !UPT ;  /* 0x0000000b0e0e7292 */ /* 0x000fe4000f8efc3f */
[----:B------:R-:W-:Y:S02]  /*6140*/  UIADD3 UR21, UR25, UR21, URZ ;  /* 0x0000001519157290 */ /* 0x000fe4000fffe03f */
[----:B------:R-:W-:-:S12]  /*6150*/  USHF.L.U32 UR15, UR15, UR10, URZ ;  /* 0x0000000a0f0f7299 */ /* 0x000fd8000800063f */
.L_x_123:
[----:B------:R-:W-:-:S03]  /*6160*/  UMOV UR8, 0xffffffff ;  /* 0xffffffff00087882 */ /* 0x000fc60000000000 */
[----:B------:R-:W-:Y:S05]  /*6170*/  BRA.DIV UR8, `(.L_x_113) ;  /* 0x0000002208587947 */ /* 0x000fea000b800000 */
[----:B------:R-:W-:-:S13]  /*6180*/  ELECT P0, URZ, PT ;  /* 0x00000000003f782f */ /* 0x000fda0003800000 */
.L_x_167:
[----:B------:R-:W0:Y:S01]  /*6190*/  LDC R7, c[0x0][0x28c] ;  /* 0x0000a300ff077b82 */ /* 0x000e220000000800 */
[----:B------:R-:W-:Y:S01]  /*61a0*/  BSSY B1, `(.L_x_114) ;  /* 0x000003b000017945 */ /* 0x000fe20003800000 */
[----:B0-----:R-:W-:-:S13]  /*61b0*/  ISETP.LT.OR P0, PT, R7, 0x1, !P0 ;  /* 0x000000010700780c */ /* 0x001fda0004701670 */
[----:B------:R-:W-:Y:S05]  /*61c0*/  @P0 BRA `(.L_x_115) ;  /* 0x0000000000e00947 */ /* 0x000fea0003800000 */
[----:B------:R-:W-:Y:S01]  /*61d0*/  LEA R9, R6, UR27, 0x1 ;  /* 0x0000001b06097c11 */ /* 0x000fe2000f8e08ff */
[----:B------:R-:W-:Y:S01]  /*61e0*/  IMAD.MOV.U32 R21, RZ, RZ, RZ ;  /* 0x000000ffff157224 */ /* 0x000fe200078e00ff */
[----:B------:R-:W-:Y:S01]  /*61f0*/  LEA R17, R13, UR6, 0x6 ;  /* 0x000000060d117c11 */ /* 0x000fe2000f8e30ff */
[----:B------:R-:W-:Y:S02]  /*6200*/  IMAD.MOV.U32 R6, RZ, RZ, R10 ;  /* 0x000000ffff067224 */ /* 0x000fe400078e000a */
[----:B------:R-:W-:Y:S02]  /*6210*/  IMAD.MOV.U32 R7, RZ, RZ, R3 ;  /* 0x000000ffff077224 */ /* 0x000fe400078e0003 */
[----:B------:R-:W-:Y:S02]  /*6220*/  IMAD.MOV.U32 R8, RZ, RZ, R12 ;  /* 0x000000ffff087224 */ /* 0x000fe400078e000c */
[----:B------:R-:W-:-:S07]  /*6230*/  IMAD.SHL.U32 R19, R9, 0x40, RZ ;  /* 0x0000004009137824 */ /* 0x000fce00078e00ff */
.L_x_118:
[----:B------:R-:W0:Y:S01]  /*6240*/  S2R R18, SR_CgaCtaId ;  /* 0x0000000000127919 */ /* 0x000e220000008800 */
[----:B------:R-:W-:Y:S02]  /*6250*/  MOV R9, 0x400 ;  /* 0x0000040000097802 */ /* 0x000fe40000000f00 */
[----:B------:R-:W-:-:S13]  /*6260*/  LOP3.LUT P1, RZ, R0, 0x7f, RZ, 0xc0, !PT ;  /* 0x0000007f00ff7812 */ /* 0x000fda000782c0ff */
[----:B------:R-:W1:Y:S01]  /*6270*/  @!P1 LDC R13, c[0x0][0x500] ;  /* 0x00014000ff0d9b82 */ /* 0x000e620000000800 */
[----:B0-----:R-:W-:Y:S02]  /*6280*/  LEA R20, R18, R9, 0x18 ;  /* 0x0000000912147211 */ /* 0x001fe400078ec0ff */
[----:B------:R-:W-:-:S03]  /*6290*/  SHF.L.U32 R9, R7, 0x1f, RZ ;  /* 0x0000001f07097819 */ /* 0x000fc600000006ff */
[----:B------:R-:W-:-:S04]  /*62a0*/  IMAD R18, R8, 0x8, R20 ;  /* 0x0000000808127824 */ /* 0x000fc800078e0214 */
[----:B------:R-:W0:Y:S02]  /*62b0*/  SYNCS.PHASECHK.TRANS64.TRYWAIT P0, [R18+URZ+0x128], R9 ;  /* 0x00012809120075a7 */ /* 0x000e24000800017f */
[----:B01----:R-:W-:Y:S05]  /*62c0*/  @!P0 BRA `(.L_x_116) ;  /* 0x0000002000248947 */ /* 0x003fea0003800000 */
.L_x_168:
[----:B0-----:R-:W-:Y:S01]  /*62d0*/  PRMT R9, R15, 0x9910, RZ ;  /* 0x000099100f097816 */ /* 0x001fe200000000ff */
[----:B------:R0:W-:Y:S03]  /*62e0*/  @!P1 SYNCS.ARRIVE.TRANS64 RZ, [R18+URZ], R13 ;  /* 0x0000000d12ff99a7 */ /* 0x0001e6000800003f */
[----:B------:R-:W-:-:S13]  /*62f0*/  ISETP.NE.AND P0, PT, R9, 0x2, PT ;  /* 0x000000020900780c */ /* 0x000fda0003f05270 */
[----:B0-----:R-:W-:Y:S05]  /*6300*/  @P0 BRA `(.L_x_117) ;  /* 0x0000000000040947 */ /* 0x001fea0003800000 */
[----:B------:R-:W-:Y:S01]  /*6310*/  BPT.TRAP 0x1 ;  /* 0x000000040000795c */ /* 0x000fe20000300000 */
.L_x_117:
[----:B------:R-:W-:Y:S01]  /*6320*/  LEA R9, R8, UR27, 0x1 ;  /* 0x0000001b08097c11 */ /* 0x000fe2000f8e08ff */
[----:B------:R-:W-:Y:S01]  /*6330*/  VIADD R6, R6, 0xffffffff ;  /* 0xffffffff06067836 */ /* 0x000fe20000000000 */
[----:B------:R-:W-:Y:S01]  /*6340*/  R2UR UR11, R8 ;  /* 0x00000000080b72ca */ /* 0x000fe200000e0000 */
[----:B------:R-:W-:Y:S01]  /*6350*/  UIADD3 UR16, UP0, UR28, 0xf0, URZ ;  /* 0x000000f01c107890 */ /* 0x000fe2000ff1e03f */
[----:B------:R-:W-:Y:S01]  /*6360*/  R2UR UR22, R20 ;  /* 0x00000000141672ca */ /* 0x000fe200000e0000 */
[----:B------:R-:W-:Y:S01]  /*6370*/  IMAD.U32 R9, R9, 0x800, R20 ;  /* 0x0000080009097824 */ /* 0x000fe200078e0014 */
[----:B------:R-:W-:Y:S01]  /*6380*/  R2UR UR23, R19 ;  /* 0x00000000131772ca */ /* 0x000fe200000e0000 */
[----:B------:R-:W-:Y:S01]  /*6390*/  UIADD3 UR32, UP1, UR28, 0x1f0, URZ ;  /* 0x000001f01c207890 */ /* 0x000fe2000ff3e03f */
[----:B------:R-:W-:Y:S01]  /*63a0*/  R2UR UR9, R18 ;  /* 0x00000000120972ca */ /* 0x000fe200000e0000 */
[----:B------:R-:W-:Y:S01]  /*63b0*/  UIADD3.X UR17, URZ, UR29, URZ, UP0, !UPT ;  /* 0x0000001d3f117290 */ /* 0x000fe200087fe43f */
[----:B------:R-:W-:Y:S01]  /*63c0*/  R2UR UR8, R9 ;  /* 0x00000000090872ca */ /* 0x000fe200000e0000 */
[----:B------:R-:W-:Y:S01]  /*63d0*/  UPRMT UR20, URZ, 0x5410, UR15 ;  /* 0x000054103f147896 */ /* 0x000fe2000800000f */
[----:B------:R-:W-:Y:S01]  /*63e0*/  R2UR UR10, R21 ;  /* 0x00000000150a72ca */ /* 0x000fe200000e0000 */
[----:B------:R-:W-:Y:S01]  /*63f0*/  VIADD R8, R8, 0x1 ;  /* 0x0000000108087836 */ /* 0x000fe20000000000 */
[----:B------:R-:W-:Y:S01]  /*6400*/  R2UR UR12, R16 ;  /* 0x00000000100c72ca */ /* 0x000fe200000e0000 */
[----:B------:R-:W-:Y:S01]  /*6410*/  ULEA UR11, UR11, UR7, 0xb ;  /* 0x000000070b0b7291 */ /* 0x000fe2000f8e583f */
[----:B------:R-:W-:Y:S01]  /*6420*/  R2UR UR26, R17 ;  /* 0x00000000111a72ca */ /* 0x000fe200000e0000 */
[----:B------:R-:W-:Y:S01]  /*6430*/  UPRMT UR30, URZ, 0x5410, UR14 ;  /* 0x000054103f1e7896 */ /* 0x000fe2000800000e */
[----:B------:R-:W-:Y:S01]  /*6440*/  ISETP.GT.AND P1, PT, R6, 0x1, PT ;  /* 0x000000010600780c */ /* 0x000fe20003f24270 */
[----:B------:R-:W-:Y:S01]  /*6450*/  UIADD3 UR22, UR22, 0x25300, UR11 ;  /* 0x0002530016167890 */ /* 0x000fe2000fffe00b */
[----:B------:R-:W-:Y:S01]  /*6460*/  ISETP.NE.AND P0, PT, R8, 0x25, PT ;  /* 0x000000250800780c */ /* 0x000fe20003f05270 */
[----:B------:R-:W-:Y:S01]  /*6470*/  UIADD3.X UR33, URZ, UR29, URZ, UP1, !UPT ;  /* 0x0000001d3f217290 */ /* 0x000fe20008ffe43f */
[----:B------:R-:W-:Y:S01]  /*6480*/  VIADD R21, R21, 0x20 ;  /* 0x0000002015157836 */ /* 0x000fe20000000000 */
[----:B------:R-:W-:Y:S01]  /*6490*/  UIADD3 UR8, UR8, 0x300, URZ ;  /* 0x0000030008087890 */ /* 0x000fe2000fffe03f */
[----:B------:R-:W-:Y:S01]  /*64a0*/  SEL R18, RZ, 0x1, P0 ;  /* 0x00000001ff127807 */ /* 0x000fe20000000000 */
[----:B------:R-:W-:Y:S01]  /*64b0*/  UMOV UR18, 0x0 ;  /* 0x0000000000127882 */ /* 0x000fe20000000000 */
[----:B------:R-:W-:Y:S01]  /*64c0*/  UMOV UR19, 0x10000000 ;  /* 0x1000000000137882 */ /* 0x000fe20000000000 */
[----:B------:R-:W-:Y:S01]  /*64d0*/  UMOV UR11, UR23 ;  /* 0x00000017000b7c82 */ /* 0x000fe20008000000 */
[----:B------:R-:W-:-:S02]  /*64e0*/  LOP3.LUT R7, R7, R18, RZ, 0x3c, !PT ;  /* 0x0000001207077212 */ /* 0x000fc400078e3cff */
[----:B------:R-:W-:Y:S02]  /*64f0*/  SEL R8, R8, RZ, P0 ;  /* 0x000000ff08087207 */ /* 0x000fe40000000000 */
[----:B------:R0:W-:Y:S02]  /*6500*/  UTMALDG.3D.MULTICAST [UR8], [UR16], UR20, desc[UR18] ;  /* 0x00001208100073b4 */ /* 0x0001e40008011814 */
[----:B0-----:R-:W-:Y:S01]  /*6510*/  UMOV UR8, UR22 ;  /* 0x0000001600087c82 */ /* 0x001fe20008000000 */
[----:B------:R-:W-:Y:S02]  /*6520*/  UMOV UR11, UR26 ;  /* 0x0000001a000b7c82 */ /* 0x000fe40008000000 */
[----:B------:R0:W-:Y:S02]  /*6530*/  UTMALDG.3D.MULTICAST [UR8], [UR32], UR30, desc[UR18] ;  /* 0x00001208200073b4 */ /* 0x0001e4000801181e */
[----:B0-----:R-:W-:Y:S05]  /*6540*/  @P1 BRA `(.L_x_118) ;  /* 0xfffffffc003c1947 */ /* 0x001fea000383ffff */
.L_x_115:
[----:B------:R-:W-:Y:S05]  /*6550*/  BSYNC B1 ;  /* 0x0000000000017941 */ /* 0x000fea0003800000 */
.L_x_114:
[----:B------:R-:W-:Y:S01]  /*6560*/  LOP3.LUT P1, RZ, R14, 0xff, RZ, 0xc0, !PT ;  /* 0x000000ff0eff7812 */ /* 0x000fe2000782c0ff */
[C---:B------:R-:W-:Y:S01]  /*6570*/  IMAD.IADD R13, R11.reuse, 0x1, R12 ;  /* 0x000000010b0d7824 */ /* 0x040fe200078e020c */
[----:B------:R-:W-:Y:S01]  /*6580*/  ULDC.64 UR8, c[0x0][0x650] ;  /* 0x0001940000087ab9 */ /* 0x000fe20000000a00 */
[----:B------:R-:W-:Y:S01]  /*6590*/  ISETP.GE.U32.AND P2, PT, R11, 0x25, PT ;  /* 0x000000250b00780c */ /* 0x000fe20003f46070 */
[----:B------:R-:W-:Y:S01]  /*65a0*/  BSSY B1, `(.L_x_119) ;  /* 0x000006b000017945 */ /* 0x000fe20003800000 */
[C---:B------:R-:W-:Y:S01]  /*65b0*/  IMAD.WIDE.U32 R6, R13.reuse, -0x45306eb3, RZ ;  /* 0xbacf914d0d067825 */ /* 0x040fe200078e00ff */
[----:B------:R-:W-:Y:S02]  /*65c0*/  ISETP.GT.U32.AND P0, PT, R13, 0x24, PT ;  /* 0x000000240d00780c */ /* 0x000fe40003f04070 */
[----:B------:R-:W-:Y:S01]  /*65d0*/  PRMT R14, RZ, 0x7610, R14 ;  /* 0x00007610ff0e7816 */ /* 0x000fe2000000000e */
[----:B------:R-:W-:Y:S01]  /*65e0*/  IMAD.MOV.U32 R16, RZ, RZ, -0x1 ;  /* 0xffffffffff107424 */ /* 0x000fe200078e00ff */
[----:B------:R-:W-:-:S03]  /*65f0*/  ISETP.LT.U32.AND P0, PT, R11, 0x25, P0 ;  /* 0x000000250b00780c */ /* 0x000fc60000701070 */
[----:B------:R-:W0:Y:S01]  /*6600*/  @P1 S2R R9, SR_CgaCtaId ;  /* 0x0000000000091919 */ /* 0x000e220000008800 */
[----:B------:R-:W-:Y:S02]  /*6610*/  SEL R6, RZ, 0x1, !P0 ;  /* 0x00000001ff067807 */ /* 0x000fe40004000000 */
[----:B------:R-:W-:Y:S02]  /*6620*/  IADD3 R4, P0, R4, UR24, RZ ;  /* 0x0000001804047c10 */ /* 0x000fe4000ff1e0ff */
[----:B------:R-:W-:Y:S02]  /*6630*/  @P1 MOV R8, 0x400 ;  /* 0x0000040000081802 */ /* 0x000fe40000000f00 */
[----:B------:R-:W-:Y:S02]  /*6640*/  IADD3.X R5, R5, UR21, RZ, P0, !PT ;  /* 0x0000001505057c10 */ /* 0x000fe400087fe4ff */
[----:B------:R-:W-:Y:S02]  /*6650*/  ISETP.GE.U32.AND P0, PT, R4, UR8, PT ;  /* 0x0000000804007c0c */ /* 0x000fe4000bf06070 */
[----:B------:R-:W-:Y:S01]  /*6660*/  LOP3.LUT R3, R3, R6, RZ, 0x3c, !PT ;  /* 0x0000000603037212 */ /* 0x000fe200078e3cff */
[----:B------:R-:W-:Y:S01]  /*6670*/  IMAD.MOV.U32 R6, RZ, RZ, -0x1 ;  /* 0xffffffffff067424 */ /* 0x000fe200078e00ff */
[----:B------:R-:W-:-:S02]  /*6680*/  ISETP.GE.U32.AND.EX P0, PT, R5, UR9, PT, P0 ;  /* 0x0000000905007c0c */ /* 0x000fc4000bf06100 */
[----:B0-----:R-:W-:Y:S01]  /*6690*/  @P1 LEA R8, R9, R8, 0x18 ;  /* 0x0000000809081211 */ /* 0x001fe200078ec0ff */
[----:B------:R-:W-:-:S03]  /*66a0*/  IMAD.IADD R9, R13, 0x1, -R7 ;  /* 0x000000010d097824 */ /* 0x000fc600078e0a07 */
[----:B------:R0:W-:Y:S02]  /*66b0*/  @P1 SYNCS.ARRIVE.TRANS64.A1T0 RZ, [R8+URZ+0x268], RZ ;  /* 0x000268ff08ff19a7 */ /* 0x0001e4000810003f */
[----:B------:R-:W-:Y:S02]  /*66c0*/  LEA.HI R9, R9, R7, RZ, 0x1f ;  /* 0x0000000709097211 */ /* 0x000fe400078ff8ff */
[----:B------:R-:W-:Y:S02]  /*66d0*/  PRMT R7, RZ, 0x7610, R7 ;  /* 0x00007610ff077816 */ /* 0x000fe40000000007 */
[----:B------:R-:W-:-:S04]  /*66e0*/  SHF.R.U32.HI R12, RZ, 0x5, R9 ;  /* 0x00000005ff0c7819 */ /* 0x000fc80000011609 */
[----:B------:R-:W-:Y:S01]  /*66f0*/  @P2 LOP3.LUT R3, R3, 0x1, R12, 0x78, !PT ;  /* 0x0000000103032812 */ /* 0x000fe200078e780c */
[----:B------:R-:W-:Y:S02]  /*6700*/  IMAD R12, R12, -0x25, R13 ;  /* 0xffffffdb0c0c7824 */ /* 0x000fe400078e020d */
[----:B------:R-:W-:Y:S01]  /*6710*/  IMAD.MOV.U32 R13, RZ, RZ, -0x1 ;  /* 0xffffffffff0d7424 */ /* 0x000fe200078e00ff */
[----:B0-----:R-:W-:Y:S06]  /*6720*/  @P0 BRA `(.L_x_120) ;  /* 0x0000000400480947 */ /* 0x001fec0003800000 */
[----:B------:R-:W0:Y:S01]  /*6730*/  S2R R17, SR_CTAID.X ;  /* 0x0000000000117919 */ /* 0x000e220000002500 */
[----:B------:R-:W-:Y:S01]  /*6740*/  ULDC.64 UR8, c[0x0][0x628] ;  /* 0x00018a0000087ab9 */ /* 0x000fe20000000a00 */
[----:B------:R-:W1:Y:S01]  /*6750*/  LDC R18, c[0x0][0x144] ;  /* 0x00005100ff127b82 */ /* 0x000e620000000800 */
[----:B------:R-:W-:Y:S01]  /*6760*/  ISETP.NE.U32.AND P0, PT, RZ, UR8, PT ;  /* 0x00000008ff007c0c */ /* 0x000fe2000bf05070 */
[----:B------:R-:W2:Y:S01]  /*6770*/  S2R R13, SR_CTAID.Y ;  /* 0x00000000000d7919 */ /* 0x000ea20000002600 */
[----:B------:R-:W-:Y:S01]  /*6780*/  ULDC UR10, c[0x0][0x150] ;  /* 0x00005400000a7ab9 */ /* 0x000fe20000000800 */
[----:B------:R-:W-:Y:S01]  /*6790*/  ULDC UR11, c[0x0][0x630] ;  /* 0x00018c00000b7ab9 */ /* 0x000fe20000000800 */
[----:B------:R-:W-:Y:S01]  /*67a0*/  ISETP.NE.AND.EX P0, PT, RZ, UR9, PT, P0 ;  /* 0x00000009ff007c0c */ /* 0x000fe2000bf05300 */
[----:B------:R-:W-:Y:S01]  /*67b0*/  IMAD.MOV.U32 R6, RZ, RZ, R4 ;  /* 0x000000ffff067224 */ /* 0x000fe200078e0004 */
[----:B0-----:R-:W-:-:S05]  /*67c0*/  I2FP.F32.U32 R7, R17 ;  /* 0x0000001100077245 */ /* 0x001fca0000201000 */
[----:B------:R-:W-:Y:S01]  /*67d0*/  FMUL R20, R7, UR10 ;  /* 0x0000000a07147c20 */ /* 0x000fe20008400000 */
[----:B------:R-:W-:-:S05]  /*67e0*/  IMAD.MOV.U32 R7, RZ, RZ, R5 ;  /* 0x000000ffff077224 */ /* 0x000fca00078e0005 */
[----:B--2---:R-:W-:Y:S05]  /*67f0*/  @!P0 BRA `(.L_x_121) ;  /* 0x0000000000288947 */ /* 0x004fea0003800000 */
[----:B------:R-:W-:Y:S02]  /*6800*/  ULDC UR10, c[0x0][0x634] ;  /* 0x00018d00000a7ab9 */ /* 0x000fe40000000800 */
[----:B------:R-:W-:-:S05]  /*6810*/  IADD3 R7, P0, R4, UR10, RZ ;  /* 0x0000000a04077c10 */ /* 0x000fca000ff1e0ff */
[----:B------:R-:W-:-:S04]  /*6820*/  IMAD.X R19, RZ, RZ, R5, P0 ;  /* 0x000000ffff137224 */ /* 0x000fc800000e0605 */
[----:B------:R-:W-:-:S04]  /*6830*/  IMAD.WIDE.U32 R8, R19, UR8, RZ ;  /* 0x0000000813087c25 */ /* 0x000fc8000f8e00ff */
[----:B------:R-:W-:-:S04]  /*6840*/  IMAD.WIDE.U32 R8, P0, R7, UR9, R8 ;  /* 0x0000000907087c25 */ /* 0x000fc8000f800008 */
[----:B------:R-:W-:-:S04]  /*6850*/  IMAD.WIDE.U32 R6, R7, UR8, RZ ;  /* 0x0000000807067c25 */ /* 0x000fc8000f8e00ff */
[----:B------:R-:W-:Y:S01]  /*6860*/  IMAD.MOV.U32 R6, RZ, RZ, R9 ;  /* 0x000000ffff067224 */ /* 0x000fe200078e0009 */
[----:B------:R-:W-:Y:S01]  /*6870*/  IADD3 RZ, P1, R7, R8, RZ ;  /* 0x0000000807ff7210 */ /* 0x000fe20007f3e0ff */
[----:B------:R-:W-:-:S04]  /*6880*/  IMAD.X R7, RZ, RZ, RZ, P0 ;  /* 0x000000ffff077224 */ /* 0x000fc800000e06ff */
[----:B------:R-:W-:-:S08]  /*6890*/  IMAD.WIDE.U32.X R6, R19, UR9, R6, P1 ;  /* 0x0000000913067c25 */ /* 0x000fd000088e0406 */
.L_x_121:
[--C-:B------:R-:W-:Y:S01]  /*68a0*/  SHF.R.U64 R16, R6, UR11, R7.reuse ;  /* 0x0000000b06107c19 */ /* 0x100fe20008001207 */
[----:B------:R-:W0:Y:S01]  /*68b0*/  F2I.U32.TRUNC.NTZ R20, R20 ;  /* 0x0000001400147305 */ /* 0x000e22000020f000 */
[----:B------:R-:W-:Y:S01]  /*68c0*/  SHF.R.U32.HI R6, RZ, UR11, R7 ;  /* 0x0000000bff067c19 */ /* 0x000fe20008011607 */
[----:B------:R-:W-:Y:S01]  /*68d0*/  ULDC.64 UR8, c[0x0][0x620] ;  /* 0x0001880000087ab9 */ /* 0x000fe20000000a00 */
[----:B------:R-:W-:Y:S01]  /*68e0*/  IADD3 R9, P0, RZ, -R16, RZ ;  /* 0x80000010ff097210 */ /* 0x000fe20007f1e0ff */
[----:B------:R-:W-:-:S04]  /*68f0*/  ULDC.64 UR10, c[0x0][0x640] ;  /* 0x00019000000a7ab9 */ /* 0x000fc80000000a00 */
[----:B------:R-:W-:Y:S01]  /*6900*/  IMAD.X R6, RZ, RZ, ~R6, P0 ;  /* 0x000000ffff067224 */ /* 0x000fe200000e0e06 */
[----:B------:R-:W-:-:S03]  /*6910*/  ISETP.NE.U32.AND P0, PT, RZ, UR10, PT ;  /* 0x0000000aff007c0c */ /* 0x000fc6000bf05070 */
[----:B------:R-:W-:Y:S01]  /*6920*/  IMAD R8, R6, UR8, RZ ;  /* 0x0000000806087c24 */ /* 0x000fe2000f8e02ff */
[----:B------:R-:W-:Y:S01]  /*6930*/  ISETP.NE.AND.EX P0, PT, RZ, UR11, PT, P0 ;  /* 0x0000000bff007c0c */ /* 0x000fe2000bf05300 */
[----:B------:R-:W-:Y:S01]  /*6940*/  IMAD.WIDE.U32 R6, R9, UR8, R4 ;  /* 0x0000000809067c25 */ /* 0x000fe2000f8e0004 */
[----:B------:R-:W-:-:S03]  /*6950*/  ULDC UR8, c[0x0][0x618] ;  /* 0x0001860000087ab9 */ /* 0x000fc60000000800 */
[----:B------:R-:W-:Y:S01]  /*6960*/  IMAD R9, R9, UR9, R8 ;  /* 0x0000000909097c24 */ /* 0x000fe2000f8e0208 */
[----:B------:R-:W-:Y:S01]  /*6970*/  ULDC UR9, c[0x0][0x154] ;  /* 0x0000550000097ab9 */ /* 0x000fe20000000800 */
[----:B0-----:R-:W-:Y:S02]  /*6980*/  IMAD.MOV R8, RZ, RZ, -R20 ;  /* 0x000000ffff087224 */ /* 0x001fe400078e0a14 */
[----:B------:R-:W-:Y:S01]  /*6990*/  IMAD.IADD R7, R7, 0x1, R9 ;  /* 0x0000000107077824 */ /* 0x000fe200078e0209 */
[----:B------:R-:W0:Y:S01]  /*69a0*/  LDC R20, c[0x0][0x148] ;  /* 0x00005200ff147b82 */ /* 0x000e220000000800 */
[----:B-1----:R-:W-:Y:S01]  /*69b0*/  IMAD R17, R18, R8, R17 ;  /* 0x0000000812117224 */ /* 0x002fe200078e0211 */
[----:B------:R-:W-:Y:S02]  /*69c0*/  I2FP.F32.U32 R8, R13 ;  /* 0x0000000d00087245 */ /* 0x000fe40000201000 */
[--C-:B------:R-:W-:Y:S02]  /*69d0*/  SHF.R.U64 R18, R6, UR8, R7.reuse ;  /* 0x0000000806127c19 */ /* 0x100fe40008001207 */
[----:B------:R-:W-:Y:S01]  /*69e0*/  SHF.R.U32.HI R7, RZ, UR8, R7 ;  /* 0x00000008ff077c19 */ /* 0x000fe20008011607 */
[----:B------:R-:W-:Y:S01]  /*69f0*/  FMUL R8, R8, UR9 ;  /* 0x0000000908087c20 */ /* 0x000fe20008400000 */
[----:B------:R-:W-:-:S02]  /*6a00*/  ULDC UR8, c[0x0][0x608] ;  /* 0x0001820000087ab9 */ /* 0x000fc40000000800 */
[--C-:B------:R-:W-:Y:S01]  /*6a10*/  SHF.R.U64 R22, R18, UR8, R7.reuse ;  /* 0x0000000812167c19 */ /* 0x100fe20008001207 */
[----:B------:R1:W2:Y:S01]  /*6a20*/  F2I.U32.TRUNC.NTZ R23, R8 ;  /* 0x0000000800177305 */ /* 0x0002a2000020f000 */
[----:B------:R-:W-:Y:S01]  /*6a30*/  SHF.R.U32.HI R7, RZ, UR8, R7 ;  /* 0x00000008ff077c19 */ /* 0x000fe20008011607 */
[----:B------:R-:W-:-:S03]  /*6a40*/  ULDC UR8, c[0x0][0x658] ;  /* 0x0001960000087ab9 */ /* 0x000fc60000000800 */
[--C-:B------:R-:W-:Y:S02]  /*6a50*/  SHF.R.U64 R19, R22, UR8, R7.reuse ;  /* 0x0000000816137c19 */ /* 0x100fe40008001207 */
[----:B------:R-:W-:-:S03]  /*6a60*/  SHF.R.U32.HI R21, RZ, UR8, R7 ;  /* 0x00000008ff157c19 */ /* 0x000fc60008011607 */
[----:B------:R-:W-:Y:S02]  /*6a70*/  IMAD.MOV.U32 R6, RZ, RZ, R19 ;  /* 0x000000ffff067224 */ /* 0x000fe400078e0013 */
[----:B------:R-:W-:Y:S01]  /*6a80*/  IMAD.MOV.U32 R7, RZ, RZ, R21 ;  /* 0x000000ffff077224 */ /* 0x000fe200078e0015 */
[----:B-1----:R-:W-:Y:S06]  /*6a90*/  @!P0 BRA `(.L_x_122) ;  /* 0x0000000000288947 */ /* 0x002fec0003800000 */
        /* <DEDUP_REMOVED lines=10> */
.L_x_122:
[----:B------:R-:W-:Y:S01]  /*6b40*/  ULDC UR8, c[0x0][0x648] ;  /* 0x0001920000087ab9 */ /* 0x000fe20000000800 */
[----:B--2---:R-:W-:Y:S01]  /*6b50*/  IMAD.MOV R23, RZ, RZ, -R23 ;  /* 0x000000ffff177224 */ /* 0x004fe200078e0a17 */
[----:B------:R-:W-:Y:S01]  /*6b60*/  SHF.R.U64 R7, R6, UR8, R7 ;  /* 0x0000000806077c19 */ /* 0x000fe20008001207 */
[----:B------:R-:W-:Y:S01]  /*6b70*/  ULDC UR8, c[0x0][0x638] ;  /* 0x00018e0000087ab9 */ /* 0x000fe20000000800 */
[----:B------:R-:W-:Y:S01]  /*6b80*/  LOP3.LUT R6, R22, UR13, RZ, 0xc0, !PT ;  /* 0x0000000d16067c12 */ /* 0x000fe2000f8ec0ff */
[----:B0-----:R-:W-:Y:S01]  /*6b90*/  @P4 IMAD R17, R20, R23, R13 ;  /* 0x0000001714114224 */ /* 0x001fe200078e020d */
[----:B------:R-:W-:Y:S01]  /*6ba0*/  LOP3.LUT R18, R18, UR4, RZ, 0xc0, !PT ;  /* 0x0000000412127c12 */ /* 0x000fe2000f8ec0ff */
[----:B------:R-:W-:Y:S01]  /*6bb0*/  IMAD.MOV R8, RZ, RZ, -R7 ;  /* 0x000000ffff087224 */ /* 0x000fe200078e0a07 */
[----:B------:R-:W-:Y:S01]  /*6bc0*/  ULDC UR9, c[0x0][0x610] ;  /* 0x0001840000097ab9 */ /* 0x000fe20000000800 */
[----:B------:R-:W-:Y:S02]  /*6bd0*/  IMAD R6, R7, UR5, R6 ;  /* 0x0000000507067c24 */ /* 0x000fe4000f8e0206 */
[----:B------:R-:W-:Y:S01]  /*6be0*/  IMAD R19, R8, UR8, R19 ;  /* 0x0000000808137c24 */ /* 0x000fe2000f8e0213 */
[----:B------:R-:W-:Y:S01]  /*6bf0*/  ULDC UR8, c[0x0][0x600] ;  /* 0x0001800000087ab9 */ /* 0x000fe20000000800 */
[----:B------:R-:W-:-:S02]  /*6c00*/  IMAD R17, R6, UR9, R17 ;  /* 0x0000000906117c24 */ /* 0x000fc4000f8e0211 */
[----:B------:R-:W-:Y:S02]  /*6c10*/  IMAD R6, R19, UR8, R18 ;  /* 0x0000000813067c24 */ /* 0x000fe4000f8e0212 */
[----:B------:R-:W-:-:S03]  /*6c20*/  IMAD.MOV.U32 R7, RZ, RZ, 0x1 ;  /* 0x00000001ff077424 */ /* 0x000fc600078e00ff */
[----:B------:R-:W-:Y:S02]  /*6c30*/  SEL R13, R6, R17, !P4 ;  /* 0x00000011060d7207 */ /* 0x000fe40006000000 */
[----:B------:R-:W-:-:S07]  /*6c40*/  SEL R6, R17, R6, !P4 ;  /* 0x0000000611067207 */ /* 0x000fce0006000000 */
.L_x_120:
[----:B------:R-:W-:Y:S05]  /*6c50*/  BSYNC B1 ;  /* 0x0000000000017941 */ /* 0x000fea0003800000 */
.L_x_119:
[----:B------:R-:W-:-:S13]  /*6c60*/  LOP3.LUT P0, RZ, R7, 0xff, RZ, 0xc0, !PT ;  /* 0x000000ff07ff7812 */ /* 0x000fda000780c0ff */
[----:B------:R-:W-:Y:S05]  /*6c70*/  @P0 BRA `(.L_x_123) ;  /* 0xfffffff400380947 */ /* 0x000fea000383ffff */
[----:B------:R-:W-:Y:S05]  /*6c80*/  BSYNC B0 ;  /* 0x0000000000007941 */ /* 0x000fea0003800000 */
.L_x_112:
[----:B------:R-:W-:-:S03]  /*6c90*/  UMOV UR8, 0xffffffff ;  /* 0xffffffff00087882 */ /* 0x000fc60000000000 */
[----:B------:R-:W-:Y:S05]  /*6ca0*/  BRA.DIV UR8, `(.L_x_124) ;  /* 0x0000001608c07947 */ /* 0x000fea000b800000 */
[----:B------:R-:W-:-:S13]  /*6cb0*/  ELECT P0, URZ, PT ;  /* 0x00000000003f782f */ /* 0x000fda0003800000 */
.L_x_171:
[----:B------:R-:W-:Y:S04]  /*6cc0*/  BSSY B0, `(.L_x_125) ;  /* 0x0000154000007945 */ /* 0x000fe80003800000 */
[----:B------:R-:W-:Y:S05]  /*6cd0*/  @!P0 BRA `(.L_x_126) ;  /* 0x0000001400488947 */ /* 0x000fea0003800000 */
[----:B------:R-:W-:-:S04]  /*6ce0*/  LOP3.LUT R2, R2, 0x2, RZ, 0xfc, !PT ;  /* 0x0000000202027812 */ /* 0x000fc800078efcff */
[----:B------:R-:W-:-:S13]  /*6cf0*/  ISETP.NE.AND P0, PT, R2, 0x3, PT ;  /* 0x000000030200780c */ /* 0x000fda0003f05270 */
[----:B------:R-:W-:Y:S05]  /*6d00*/  @!P0 BRA `(.L_x_127) ;  /* 0x0000000000048947 */ /* 0x000fea0003800000 */
[----:B------:R-:W-:Y:S01]  /*6d10*/  BPT.TRAP 0x1 ;  /* 0x000000040000795c */ /* 0x000fe20000300000 */
.L_x_127:
[----:B------:R-:W0:Y:S01]  /*6d20*/  S2R R5, SR_CgaCtaId ;  /* 0x0000000000057919 */ /* 0x000e220000008800 */
[----:B------:R-:W-:Y:S02]  /*6d30*/  MOV R0, 0x400 ;  /* 0x0000040000007802 */ /* 0x000fe40000000f00 */
[----:B------:R-:W-:Y:S02]  /*6d40*/  SHF.L.U32 R2, R3, 0x1f, RZ ;  /* 0x0000001f03027819 */ /* 0x000fe400000006ff */
[----:B0-----:R-:W-:-:S05]  /*6d50*/  LEA R5, R5, R0, 0x18 ;  /* 0x0000000005057211 */ /* 0x001fca00078ec0ff */
[----:B------:R-:W-:-:S04]  /*6d60*/  VIADD R5, R5, 0x128 ;  /* 0x0000012805057836 */ /* 0x000fc80000000000 */
[C---:B------:R-:W-:Y:S02]  /*6d70*/  IMAD R7, R12.reuse, 0x8, R5 ;  /* 0x000000080c077824 */ /* 0x040fe400078e0205 */
[----:B------:R-:W-:Y:S02]  /*6d80*/  VIADD R12, R12, 0x1 ;  /* 0x000000010c0c7836 */ /* 0x000fe40000000000 */
[----:B------:R-:W0:Y:S03]  /*6d90*/  SYNCS.PHASECHK.TRANS64.TRYWAIT P0, [R7+URZ], R2 ;  /* 0x00000002070075a7 */ /* 0x000e26000800017f */
[----:B------:R-:W-:-:S04]  /*6da0*/  ISETP.NE.AND P1, PT, R12, 0x25, PT ;  /* 0x000000250c00780c */ /* 0x000fc80003f25270 */
[----:B------:R-:W-:Y:S02]  /*6db0*/  SEL R0, RZ, 0x1, P1 ;  /* 0x00000001ff007807 */ /* 0x000fe40000800000 */
[----:B------:R-:W-:Y:S02]  /*6dc0*/  SEL R12, R12, RZ, P1 ;  /* 0x000000ff0c0c7207 */ /* 0x000fe40000800000 */
[----:B------:R-:W-:-:S03]  /*6dd0*/  LOP3.LUT R9, R3, R0, RZ, 0x3c, !PT ;  /* 0x0000000003097212 */ /* 0x000fc600078e3cff */
[----:B------:R-:W-:Y:S01]  /*6de0*/  IMAD R6, R12, 0x8, R5 ;  /* 0x000000080c067824 */ /* 0x000fe200078e0205 */
[----:B------:R-:W-:Y:S01]  /*6df0*/  SHF.L.U32 R3, R9, 0x1f, RZ ;  /* 0x0000001f09037819 */ /* 0x000fe200000006ff */
[----:B0-----:R-:W-:Y:S06]  /*6e00*/  @!P0 BRA `(.L_x_128) ;  /* 0x0000001400888947 */ /* 0x001fec0003800000 */
.L_x_172:
[----:B------:R-:W1:Y:S01]  /*6e10*/  SYNCS.PHASECHK.TRANS64.TRYWAIT P0, [R6+URZ], R3 ;  /* 0x00000003060075a7 */ /* 0x000e62000800017f */
[----:B------:R-:W-:-:S05]  /*6e20*/  VIADD R0, R12, 0x1 ;  /* 0x000000010c007836 */ /* 0x000fca0000000000 */
[----:B------:R-:W-:-:S04]  /*6e30*/  ISETP.NE.AND P1, PT, R0, 0x25, PT ;  /* 0x000000250000780c */ /* 0x000fc80003f25270 */
[----:B0-----:R-:W-:Y:S02]  /*6e40*/  SEL R2, RZ, 0x1, P1 ;  /* 0x00000001ff027807 */ /* 0x001fe40000800000 */
[----:B------:R-:W-:Y:S02]  /*6e50*/  SEL R0, R0, RZ, P1 ;  /* 0x000000ff00007207 */ /* 0x000fe40000800000 */
[----:B------:R-:W-:-:S03]  /*6e60*/  LOP3.LUT R9, R9, R2, RZ, 0x3c, !PT ;  /* 0x0000000209097212 */ /* 0x000fc600078e3cff */
[----:B------:R-:W-:Y:S01]  /*6e70*/  IMAD R7, R0, 0x8, R5 ;  /* 0x0000000800077824 */ /* 0x000fe200078e0205 */
[----:B------:R-:W-:Y:S01]  /*6e80*/  SHF.L.U32 R4, R9, 0x1f, RZ ;  /* 0x0000001f09047819 */ /* 0x000fe200000006ff */
[----:B-1----:R-:W-:Y:S06]  /*6e90*/  @!P0 BRA `(.L_x_129) ;  /* 0x0000001400788947 */ /* 0x002fec0003800000 */
.L_x_173:
[----:B------:R-:W1:Y:S01]  /*6ea0*/  SYNCS.PHASECHK.TRANS64.TRYWAIT P0, [R7+URZ], R4 ;  /* 0x00000004070075a7 */ /* 0x000e62000800017f */
[----:B------:R-:W-:-:S05]  /*6eb0*/  VIADD R0, R0, 0x1 ;  /* 0x0000000100007836 */ /* 0x000fca0000000000 */
[----:B------:R-:W-:-:S04]  /*6ec0*/  ISETP.NE.AND P1, PT, R0, 0x25, PT ;  /* 0x000000250000780c */ /* 0x000fc80003f25270 */
[----:B------:R-:W-:Y:S02]  /*6ed0*/  SEL R2, RZ, 0x1, P1 ;  /* 0x00000001ff027807 */ /* 0x000fe40000800000 */
[----:B------:R-:W-:Y:S02]  /*6ee0*/  SEL R0, R0, RZ, P1 ;  /* 0x000000ff00007207 */ /* 0x000fe40000800000 */
[----:B------:R-:W-:-:S03]  /*6ef0*/  LOP3.LUT R9, R9, R2, RZ, 0x3c, !PT ;  /* 0x0000000209097212 */ /* 0x000fc600078e3cff */
[----:B0-----:R-:W-:Y:S01]  /*6f00*/  IMAD R6, R0, 0x8, R5 ;  /* 0x0000000800067824 */ /* 0x001fe200078e0205 */
[----:B------:R-:W-:Y:S01]  /*6f10*/  SHF.L.U32 R3, R9, 0x1f, RZ ;  /* 0x0000001f09037819 */ /* 0x000fe200000006ff */
[----:B-1----:R-:W-:Y:S06]  /*6f20*/  @!P0 BRA `(.L_x_130) ;  /* 0x0000001400688947 */ /* 0x002fec0003800000 */
.L_x_174:
        /* <DEDUP_REMOVED lines=9> */
.L_x_175:
        /* <DEDUP_REMOVED lines=9> */
.L_x_176:
        /* <DEDUP_REMOVED lines=9> */
.L_x_177:
        /* <DEDUP_REMOVED lines=9> */
.L_x_178:
        /* <DEDUP_REMOVED lines=9> */
.L_x_179:
        /* <DEDUP_REMOVED lines=9> */
.L_x_180:
        /* <DEDUP_REMOVED lines=9> */
.L_x_181:
        /* <DEDUP_REMOVED lines=9> */
.L_x_182:
        /* <DEDUP_REMOVED lines=9> */
.L_x_183:
        /* <DEDUP_REMOVED lines=9> */
.L_x_184:
        /* <DEDUP_REMOVED lines=9> */
.L_x_185:
        /* <DEDUP_REMOVED lines=9> */
.L_x_186:
        /* <DEDUP_REMOVED lines=9> */
.L_x_187:
        /* <DEDUP_REMOVED lines=9> */
.L_x_188:
        /* <DEDUP_REMOVED lines=9> */
.L_x_189:
        /* <DEDUP_REMOVED lines=9> */
.L_x_190:
        /* <DEDUP_REMOVED lines=9> */
.L_x_191:
        /* <DEDUP_REMOVED lines=9> */
.L_x_192:
        /* <DEDUP_REMOVED lines=9> */
.L_x_193:
        /* <DEDUP_REMOVED lines=9> */
.L_x_194:
        /* <DEDUP_REMOVED lines=9> */
.L_x_195:
        /* <DEDUP_REMOVED lines=9> */
.L_x_196:
        /* <DEDUP_REMOVED lines=9> */
.L_x_197:
        /* <DEDUP_REMOVED lines=9> */
.L_x_198:
        /* <DEDUP_REMOVED lines=9> */
.L_x_199:
        /* <DEDUP_REMOVED lines=9> */
.L_x_200:
        /* <DEDUP_REMOVED lines=9> */
.L_x_201:
        /* <DEDUP_REMOVED lines=9> */
.L_x_202:
        /* <DEDUP_REMOVED lines=9> */
.L_x_203:
        /* <DEDUP_REMOVED lines=9> */
.L_x_204:
        /* <DEDUP_REMOVED lines=9> */
.L_x_205:
        /* <DEDUP_REMOVED lines=9> */
.L_x_206:
[----:B------:R-:W1:Y:S01]  /*8130*/  SYNCS.PHASECHK.TRANS64.TRYWAIT P0, [R6+URZ], R3 ;  /* 0x00000003060075a7 */ /* 0x000e62000800017f */
[----:B------:R-:W-:-:S05]  /*8140*/  VIADD R0, R0, 0x1 ;  /* 0x0000000100007836 */ /* 0x000fca0000000000 */
[----:B------:R-:W-:-:S04]  /*8150*/  ISETP.NE.AND P1, PT, R0, 0x25, PT ;  /* 0x000000250000780c */ /* 0x000fc80003f25270 */
[----:B------:R-:W-:Y:S02]  /*8160*/  SEL R2, RZ, 0x1, P1 ;  /* 0x00000001ff027807 */ /* 0x000fe40000800000 */
[----:B------:R-:W-:Y:S02]  /*8170*/  SEL R0, R0, RZ, P1 ;  /* 0x000000ff00007207 */ /* 0x000fe40000800000 */
[----:B------:R-:W-:Y:S01]  /*8180*/  LOP3.LUT R2, R9, R2, RZ, 0x3c, !PT ;  /* 0x0000000209027212 */ /* 0x000fe200078e3cff */
[----:B-1----:R-:W-:Y:S06]  /*8190*/  @!P0 BRA `(.L_x_163) ;  /* 0x0000000c00608947 */ /* 0x002fec0003800000 */
.L_x_207:
[----:B------:R-:W-:Y:S01]  /*81a0*/  IMAD R5, R0, 0x8, R5 ;  /* 0x0000000800057824 */ /* 0x000fe200078e0205 */
[----:B------:R-:W-:-:S07]  /*81b0*/  SHF.L.U32 R0, R2, 0x1f, RZ ;  /* 0x0000001f02007819 */ /* 0x000fce00000006ff */
.L_x_164:
[----:B--2---:R2:W3:Y:S02]  /*81c0*/  SYNCS.PHASECHK.TRANS64.TRYWAIT P0, [R5+URZ], R0 ;  /* 0x00000000050075a7 */ /* 0x0044e4000800017f */
[----:B---3--:R-:W-:Y:S05]  /*81d0*/  @!P0 NANOSLEEP.SYNCS 0x989680 ;  /* 0x009896800000895d */ /* 0x008fea0003900000 */
[----:B------:R-:W3:Y:S02]  /*81e0*/  @!P0 SYNCS.PHASECHK.TRANS64 P0, [R5+URZ], R0 ;  /* 0x00000000050085a7 */ /* 0x000ee4000800007f */
[----:B---3--:R-:W-:Y:S05]  /*81f0*/  @!P0 BRA `(.L_x_164) ;  /* 0xfffffffc00f08947 */ /* 0x008fea000383ffff */
.L_x_126:
[----:B------:R-:W-:Y:S05]  /*8200*/  BSYNC B0 ;  /* 0x0000000000007941 */ /* 0x000fea0003800000 */
.L_x_125:
[----:B------:R-:W-:Y:S05]  /*8210*/  EXIT ;  /* 0x000000000000794d */ /* 0x000fea0003800000 */
.L_x_22:
[----:B-1----:R-:W-:-:S04]  /*8220*/  IMAD.U32 R9, RZ, RZ, UR6 ;  /* 0x00000006ff097e24 */ /* 0x002fc8000f8e00ff */
[----:B------:R1:W3:Y:S03]  /*8230*/  SYNCS.PHASECHK.TRANS64.TRYWAIT P0, [R9+URZ], R8 ;  /* 0x00000008090075a7 */ /* 0x0002e6000800017f */
[----:B---3--:R-:W-:Y:S05]  /*8240*/  @!P0 NANOSLEEP.SYNCS 0x989680 ;  /* 0x009896800000895d */ /* 0x008fea0003900000 */
[----:B------:R-:W3:Y:S02]  /*8250*/  @!P0 SYNCS.PHASECHK.TRANS64 P0, [R9+URZ], R8 ;  /* 0x00000008090085a7 */ /* 0x000ee4000800007f */
[----:B---3--:R-:W-:Y:S05]  /*8260*/  @!P0 BRA `(.L_x_22) ;  /* 0xfffffffc00ec8947 */ /* 0x008fea000383ffff */
[----:B------:R-:W-:Y:S05]  /*8270*/  BRA `(.L_x_21) ;  /* 0xffffff9400f47947 */ /* 0x000fea000383ffff */
.L_x_28:
[----:B-1----:R-:W-:-:S04]  /*8280*/  IMAD.U32 R11, RZ, RZ, UR12 ;  /* 0x0000000cff0b7e24 */ /* 0x002fc8000f8e00ff */
[----:B------:R1:W3:Y:S03]  /*8290*/  SYNCS.PHASECHK.TRANS64.TRYWAIT P0, [R11+URZ], R10 ;  /* 0x0000000a0b0075a7 */ /* 0x0002e6000800017f */
[----:B---3--:R-:W-:Y:S05]  /*82a0*/  @!P0 NANOSLEEP.SYNCS 0x989680 ;  /* 0x009896800000895d */ /* 0x008fea0003900000 */
[----:B------:R-:W3:Y:S02]  /*82b0*/  @!P0 SYNCS.PHASECHK.TRANS64 P0, [R11+URZ], R10 ;  /* 0x0000000a0b0085a7 */ /* 0x000ee4000800007f */
[----:B---3--:R-:W-:Y:S05]  /*82c0*/  @!P0 BRA `(.L_x_28) ;  /* 0xfffffffc00ec8947 */ /* 0x008fea000383ffff */
[----:B------:R-:W-:Y:S05]  /*82d0*/  BRA `(.L_x_27) ;  /* 0xffffff9c00687947 */ /* 0x000fea000383ffff */
.L_x_113:
[----:B------:R-:W-:Y:S01]  /*82e0*/  BSSY B1, `(.L_x_165) ;  /* 0x0000006000017945 */ /* 0x000fe20003800000 */
[----:B------:R-:W-:-:S07]  /*82f0*/  IMAD.MOV.U32 R7, RZ, RZ, -0x1 ;  /* 0xffffffffff077424 */ /* 0x000fce00078e00ff */
[----:B------:R-:W-:Y:S05]  /*8300*/  WARPSYNC.COLLECTIVE R7, `(.L_x_166) ;  /* 0x00000000070c7348 */ /* 0x000fea0003c00000 */
[----:B------:R-:W-:Y:S02]  /*8310*/  ELECT P0, UR62, PT ;  /* 0x00000000003e782f */ /* 0x000fe40003800000 */
[----:B------:R-:W-:Y:S01]  /*8320*/  MOV R7, UR62 ;  /* 0x0000003e00077c02 */ /* 0x000fe20008000f00 */
[----:B------:R-:W-:Y:S10]  /*8330*/  ENDCOLLECTIVE ;  /* 0x000000000000791b */ /* 0x000ff40003800000 */
.L_x_166:
[----:B------:R-:W-:Y:S05]  /*8340*/  BSYNC B1 ;  /* 0x0000000000017941 */ /* 0x000fea0003800000 */
.L_x_165:
[----:B------:R-:W-:Y:S05]  /*8350*/  BRA `(.L_x_167) ;  /* 0xffffffdc008c7947 */ /* 0x000fea000383ffff */
.L_x_116:
[----:B0-----:R0:W1:Y:S02]  /*8360*/  SYNCS.PHASECHK.TRANS64.TRYWAIT P0, [R18+URZ+0x128], R9 ;  /* 0x00012809120075a7 */ /* 0x001064000800017f */
[----:B-1----:R-:W-:Y:S05]  /*8370*/  @!P0 NANOSLEEP.SYNCS 0x989680 ;  /* 0x009896800000895d */ /* 0x002fea0003900000 */
[----:B------:R-:W1:Y:S02]  /*8380*/  @!P0 SYNCS.PHASECHK.TRANS64 P0, [R18+URZ+0x128], R9 ;  /* 0x00012809120085a7 */ /* 0x000e64000800007f */
[----:B-1----:R-:W-:Y:S05]  /*8390*/  @!P0 BRA `(.L_x_116) ;  /* 0xfffffffc00f08947 */ /* 0x002fea000383ffff */
[----:B------:R-:W-:Y:S05]  /*83a0*/  BRA `(.L_x_168) ;  /* 0xffffffdc00c87947 */ /* 0x000fea000383ffff */
.L_x_124:
[----:B------:R-:W-:Y:S01]  /*83b0*/  BSSY B0, `(.L_x_169) ;  /* 0x0000006000007945 */ /* 0x000fe20003800000 */
[----:B------:R-:W-:-:S07]  /*83c0*/  IMAD.MOV.U32 R7, RZ, RZ, -0x1 ;  /* 0xffffffffff077424 */ /* 0x000fce00078e00ff */
[----:B------:R-:W-:Y:S05]  /*83d0*/  WARPSYNC.COLLECTIVE R7, `(.L_x_170) ;  /* 0x00000000070c7348 */ /* 0x000fea0003c00000 */
[----:B------:R-:W-:Y:S02]  /*83e0*/  ELECT P0, UR62, PT ;  /* 0x00000000003e782f */ /* 0x000fe40003800000 */
[----:B------:R-:W-:Y:S01]  /*83f0*/  MOV R7, UR62 ;  /* 0x0000003e00077c02 */ /* 0x000fe20008000f00 */
[----:B------:R-:W-:Y:S10]  /*8400*/  ENDCOLLECTIVE ;  /* 0x000000000000791b */ /* 0x000ff40003800000 */
.L_x_170:
[----:B------:R-:W-:Y:S05]  /*8410*/  BSYNC B0 ;  /* 0x0000000000007941 */ /* 0x000fea0003800000 */
.L_x_169:
[----:B------:R-:W-:Y:S05]  /*8420*/  BRA `(.L_x_171) ;  /* 0xffffffe800247947 */ /* 0x000fea000383ffff */
.L_x_128:
[----:B0-----:R0:W1:Y:S02]  /*8430*/  SYNCS.PHASECHK.TRANS64.TRYWAIT P0, [R7+URZ], R2 ;  /* 0x00000002070075a7 */ /* 0x001064000800017f */
[----:B-1----:R-:W-:Y:S05]  /*8440*/  @!P0 NANOSLEEP.SYNCS 0x989680 ;  /* 0x009896800000895d */ /* 0x002fea0003900000 */
[----:B------:R-:W1:Y:S02]  /*8450*/  @!P0 SYNCS.PHASECHK.TRANS64 P0, [R7+URZ], R2 ;  /* 0x00000002070085a7 */ /* 0x000e64000800007f */
[----:B-1----:R-:W-:Y:S05]  /*8460*/  @!P0 BRA `(.L_x_128) ;  /* 0xfffffffc00f08947 */ /* 0x002fea000383ffff */
[----:B------:R-:W-:Y:S05]  /*8470*/  BRA `(.L_x_172) ;  /* 0xffffffe800647947 */ /* 0x000fea000383ffff */
.L_x_129:
[----:B0-----:R0:W1:Y:S02]  /*8480*/  SYNCS.PHASECHK.TRANS64.TRYWAIT P0, [R6+URZ], R3 ;  /* 0x00000003060075a7 */ /* 0x001064000800017f */
[----:B-1----:R-:W-:Y:S05]  /*8490*/  @!P0 NANOSLEEP.SYNCS 0x989680 ;  /* 0x009896800000895d */ /* 0x002fea0003900000 */
[----:B------:R-:W1:Y:S02]  /*84a0*/  @!P0 SYNCS.PHASECHK.TRANS64 P0, [R6+URZ], R3 ;  /* 0x00000003060085a7 */ /* 0x000e64000800007f */
[----:B-1----:R-:W-:Y:S05]  /*84b0*/  @!P0 BRA `(.L_x_129) ;  /* 0xfffffffc00f08947 */ /* 0x002fea000383ffff */
[----:B------:R-:W-:Y:S05]  /*84c0*/  BRA `(.L_x_173) ;  /* 0xffffffe800747947 */ /* 0x000fea000383ffff */
.L_x_130:
[----:B0-----:R0:W1:Y:S02]  /*84d0*/  SYNCS.PHASECHK.TRANS64.TRYWAIT P0, [R7+URZ], R4 ;  /* 0x00000004070075a7 */ /* 0x001064000800017f */
[----:B-1----:R-:W-:Y:S05]  /*84e0*/  @!P0 NANOSLEEP.SYNCS 0x989680 ;  /* 0x009896800000895d */ /* 0x002fea0003900000 */
[----:B------:R-:W1:Y:S02]  /*84f0*/  @!P0 SYNCS.PHASECHK.TRANS64 P0, [R7+URZ], R4 ;  /* 0x00000004070085a7 */ /* 0x000e64000800007f */
[----:B-1----:R-:W-:Y:S05]  /*8500*/  @!P0 BRA `(.L_x_130) ;  /* 0xfffffffc00f08947 */ /* 0x002fea000383ffff */
[----:B------:R-:W-:Y:S05]  /*8510*/  BRA `(.L_x_174) ;  /* 0xffffffe800847947 */ /* 0x000fea000383ffff */
.L_x_131:
[----:B0-----:R0:W1:Y:S02]  /*8520*/  SYNCS.PHASECHK.TRANS64.TRYWAIT P0, [R6+URZ], R3 ;  /* 0x00000003060075a7 */ /* 0x001064000800017f */
[----:B-1----:R-:W-:Y:S05]  /*8530*/  @!P0 NANOSLEEP.SYNCS 0x989680 ;  /* 0x009896800000895d */ /* 0x002fea0003900000 */
[----:B------:R-:W1:Y:S02]  /*8540*/  @!P0 SYNCS.PHASECHK.TRANS64 P0, [R6+URZ], R3 ;  /* 0x00000003060085a7 */ /* 0x000e64000800007f */
[----:B-1----:R-:W-:Y:S05]  /*8550*/  @!P0 BRA `(.L_x_131) ;  /* 0xfffffffc00f08947 */ /* 0x002fea000383ffff */
[----:B------:R-:W-:Y:S05]  /*8560*/  BRA `(.L_x_175) ;  /* 0xffffffe800947947 */ /* 0x000fea000383ffff */
.L_x_132:
[----:B0-----:R0:W1:Y:S02]  /*8570*/  SYNCS.PHASECHK.TRANS64.TRYWAIT P0, [R7+URZ], R4 ;  /* 0x00000004070075a7 */ /* 0x001064000800017f */
[----:B-1----:R-:W-:Y:S05]  /*8580*/  @!P0 NANOSLEEP.SYNCS 0x989680 ;  /* 0x009896800000895d */ /* 0x002fea0003900000 */
[----:B------:R-:W1:Y:S02]  /*8590*/  @!P0 SYNCS.PHASECHK.TRANS64 P0, [R7+URZ], R4 ;  /* 0x00000004070085a7 */ /* 0x000e64000800007f */
[----:B-1----:R-:W-:Y:S05]  /*85a0*/  @!P0 BRA `(.L_x_132) ;  /* 0xfffffffc00f08947 */ /* 0x002fea000383ffff */
[----:B------:R-:W-:Y:S05]  /*85b0*/  BRA `(.L_x_176) ;  /* 0xffffffe800a47947 */ /* 0x000fea000383ffff */
.L_x_133:
[----:B0-----:R0:W1:Y:S02]  /*85c0*/  SYNCS.PHASECHK.TRANS64.TRYWAIT P0, [R6+URZ], R3 ;  /* 0x00000003060075a7 */ /* 0x001064000800017f */
[----:B-1----:R-:W-:Y:S05]  /*85d0*/  @!P0 NANOSLEEP.SYNCS 0x989680 ;  /* 0x009896800000895d */ /* 0x002fea0003900000 */
[----:B------:R-:W1:Y:S02]  /*85e0*/  @!P0 SYNCS.PHASECHK.TRANS64 P0, [R6+URZ], R3 ;  /* 0x00000003060085a7 */ /* 0x000e64000800007f */
[----:B-1----:R-:W-:Y:S05]  /*85f0*/  @!P0 BRA `(.L_x_133) ;  /* 0xfffffffc00f08947 */ /* 0x002fea000383ffff */
[----:B------:R-:W-:Y:S05]  /*8600*/  BRA `(.L_x_177) ;  /* 0xffffffe800b47947 */ /* 0x000fea000383ffff */
.L_x_134:
[----:B0-----:R0:W1:Y:S02]  /*8610*/  SYNCS.PHASECHK.TRANS64.TRYWAIT P0, [R7+URZ], R4 ;  /* 0x00000004070075a7 */ /* 0x001064000800017f */
[----:B-1----:R-:W-:Y:S05]  /*8620*/  @!P0 NANOSLEEP.SYNCS 0x989680 ;  /* 0x009896800000895d */ /* 0x002fea0003900000 */
[----:B------:R-:W1:Y:S02]  /*8630*/  @!P0 SYNCS.PHASECHK.TRANS64 P0, [R7+URZ], R4 ;  /* 0x00000004070085a7 */ /* 0x000e64000800007f */
[----:B-1----:R-:W-:Y:S05]  /*8640*/  @!P0 BRA `(.L_x_134) ;  /* 0xfffffffc00f08947 */ /* 0x002fea000383ffff */
[----:B------:R-:W-:Y:S05]  /*8650*/  BRA `(.L_x_178) ;  /* 0xffffffe800c47947 */ /* 0x000fea000383ffff */
.L_x_135:
[----:B0-----:R0:W1:Y:S02]  /*8660*/  SYNCS.PHASECHK.TRANS64.TRYWAIT P0, [R6+URZ], R3 ;  /* 0x00000003060075a7 */ /* 0x001064000800017f */
[----:B-1----:R-:W-:Y:S05]  /*8670*/  @!P0 NANOSLEEP.SYNCS 0x989680 ;  /* 0x009896800000895d */ /* 0x002fea0003900000 */
[----:B------:R-:W1:Y:S02]  /*8680*/  @!P0 SYNCS.PHASECHK.TRANS64 P0, [R6+URZ], R3 ;  /* 0x00000003060085a7 */ /* 0x000e64000800007f */
[----:B-1----:R-:W-:Y:S05]  /*8690*/  @!P0 BRA `(.L_x_135) ;  /* 0xfffffffc00f08947 */ /* 0x002fea000383ffff */
[----:B------:R-:W-:Y:S05]  /*86a0*/  BRA `(.L_x_179) ;  /* 0xffffffe800d47947 */ /* 0x000fea000383ffff */
.L_x_136:
[----:B0-----:R0:W1:Y:S02]  /*86b0*/  SYNCS.PHASECHK.TRANS64.TRYWAIT P0, [R7+URZ], R4 ;  /* 0x00000004070075a7 */ /* 0x001064000800017f */
[----:B-1----:R-:W-:Y:S05]  /*86c0*/  @!P0 NANOSLEEP.SYNCS 0x989680 ;  /* 0x009896800000895d */ /* 0x002fea0003900000 */
[----:B------:R-:W1:Y:S02]  /*86d0*/  @!P0 SYNCS.PHASECHK.TRANS64 P0, [R7+URZ], R4 ;  /* 0x00000004070085a7 */ /* 0x000e64000800007f */
[----:B-1----:R-:W-:Y:S05]  /*86e0*/  @!P0 BRA `(.L_x_136) ;  /* 0xfffffffc00f08947 */ /* 0x002fea000383ffff */
[----:B------:R-:W-:Y:S05]  /*86f0*/  BRA `(.L_x_180) ;  /* 0xffffffe800e47947 */ /* 0x000fea000383ffff */
.L_x_137:
[----:B0-----:R0:W1:Y:S02]  /*8700*/  SYNCS.PHASECHK.TRANS64.TRYWAIT P0, [R6+URZ], R3 ;  /* 0x00000003060075a7 */ /* 0x001064000800017f */
[----:B-1----:R-:W-:Y:S05]  /*8710*/  @!P0 NANOSLEEP.SYNCS 0x989680 ;  /* 0x009896800000895d */ /* 0x002fea0003900000 */
[----:B------:R-:W1:Y:S02]  /*8720*/  @!P0 SYNCS.PHASECHK.TRANS64 P0, [R6+URZ], R3 ;  /* 0x00000003060085a7 */ /* 0x000e64000800007f */
[----:B-1----:R-:W-:Y:S05]  /*8730*/  @!P0 BRA `(.L_x_137) ;  /* 0xfffffffc00f08947 */ /* 0x002fea000383ffff */
[----:B------:R-:W-:Y:S05]  /*8740*/  BRA `(.L_x_181) ;  /* 0xffffffe800f47947 */ /* 0x000fea000383ffff */
.L_x_138:
[----:B0-----:R0:W1:Y:S02]  /*8750*/  SYNCS.PHASECHK.TRANS64.TRYWAIT P0, [R7+URZ], R4 ;  /* 0x00000004070075a7 */ /* 0x001064000800017f */
[----:B-1----:R-:W-:Y:S05]  /*8760*/  @!P0 NANOSLEEP.SYNCS 0x989680 ;  /* 0x009896800000895d */ /* 0x002fea0003900000 */
[----:B------:R-:W1:Y:S02]  /*8770*/  @!P0 SYNCS.PHASECHK.TRANS64 P0, [R7+URZ], R4 ;  /* 0x00000004070085a7 */ /* 0x000e64000800007f */
[----:B-1----:R-:W-:Y:S05]  /*8780*/  @!P0 BRA `(.L_x_138) ;  /* 0xfffffffc00f08947 */ /* 0x002fea000383ffff */
[----:B------:R-:W-:Y:S05]  /*8790*/  BRA `(.L_x_182) ;  /* 0xffffffec00047947 */ /* 0x000fea000383ffff */
.L_x_139:
[----:B0-----:R0:W1:Y:S02]  /*87a0*/  SYNCS.PHASECHK.TRANS64.TRYWAIT P0, [R6+URZ], R3 ;  /* 0x00000003060075a7 */ /* 0x001064000800017f */
[----:B-1----:R-:W-:Y:S05]  /*87b0*/  @!P0 NANOSLEEP.SYNCS 0x989680 ;  /* 0x009896800000895d */ /* 0x002fea0003900000 */
[----:B------:R-:W1:Y:S02]  /*87c0*/  @!P0 SYNCS.PHASECHK.TRANS64 P0, [R6+URZ], R3 ;  /* 0x00000003060085a7 */ /* 0x000e64000800007f */
[----:B-1----:R-:W-:Y:S05]  /*87d0*/  @!P0 BRA `(.L_x_139) ;  /* 0xfffffffc00f08947 */ /* 0x002fea000383ffff */
[----:B------:R-:W-:Y:S05]  /*87e0*/  BRA `(.L_x_183) ;  /* 0xffffffec00147947 */ /* 0x000fea000383ffff */
.L_x_140:
[----:B0-----:R0:W1:Y:S02]  /*87f0*/  SYNCS.PHASECHK.TRANS64.TRYWAIT P0, [R7+URZ], R4 ;  /* 0x00000004070075a7 */ /* 0x001064000800017f */
[----:B-1----:R-:W-:Y:S05]  /*8800*/  @!P0 NANOSLEEP.SYNCS 0x989680 ;  /* 0x009896800000895d */ /* 0x002fea0003900000 */
[----:B------:R-:W1:Y:S02]  /*8810*/  @!P0 SYNCS.PHASECHK.TRANS64 P0, [R7+URZ], R4 ;  /* 0x00000004070085a7 */ /* 0x000e64000800007f */
[----:B-1----:R-:W-:Y:S05]  /*8820*/  @!P0 BRA `(.L_x_140) ;  /* 0xfffffffc00f08947 */ /* 0x002fea000383ffff */
[----:B------:R-:W-:Y:S05]  /*8830*/  BRA `(.L_x_184) ;  /* 0xffffffec00247947 */ /* 0x000fea000383ffff */
.L_x_141:
[----:B0-----:R0:W1:Y:S02]  /*8840*/  SYNCS.PHASECHK.TRANS64.TRYWAIT P0, [R6+URZ], R3 ;  /* 0x00000003060075a7 */ /* 0x001064000800017f */
[----:B-1----:R-:W-:Y:S05]  /*8850*/  @!P0 NANOSLEEP.SYNCS 0x989680 ;  /* 0x009896800000895d */ /* 0x002fea0003900000 */
[----:B------:R-:W1:Y:S02]  /*8860*/  @!P0 SYNCS.PHASECHK.TRANS64 P0, [R6+URZ], R3 ;  /* 0x00000003060085a7 */ /* 0x000e64000800007f */
[----:B-1----:R-:W-:Y:S05]  /*8870*/  @!P0 BRA `(.L_x_141) ;  /* 0xfffffffc00f08947 */ /* 0x002fea000383ffff */
[----:B------:R-:W-:Y:S05]  /*8880*/  BRA `(.L_x_185) ;  /* 0xffffffec00347947 */ /* 0x000fea000383ffff */
.L_x_142:
[----:B0-----:R0:W1:Y:S02]  /*8890*/  SYNCS.PHASECHK.TRANS64.TRYWAIT P0, [R7+URZ], R4 ;  /* 0x00000004070075a7 */ /* 0x001064000800017f */
[----:B-1----:R-:W-:Y:S05]  /*88a0*/  @!P0 NANOSLEEP.SYNCS 0x989680 ;  /* 0x009896800000895d */ /* 0x002fea0003900000 */
[----:B------:R-:W1:Y:S02]  /*88b0*/  @!P0 SYNCS.PHASECHK.TRANS64 P0, [R7+URZ], R4 ;  /* 0x00000004070085a7 */ /* 0x000e64000800007f */
[----:B-1----:R-:W-:Y:S05]  /*88c0*/  @!P0 BRA `(.L_x_142) ;  /* 0xfffffffc00f08947 */ /* 0x002fea000383ffff */
[----:B------:R-:W-:Y:S05]  /*88d0*/  BRA `(.L_x_186) ;  /* 0xffffffec00447947 */ /* 0x000fea000383ffff */
.L_x_143:
[----:B0-----:R0:W1:Y:S02]  /*88e0*/  SYNCS.PHASECHK.TRANS64.TRYWAIT P0, [R6+URZ], R3 ;  /* 0x00000003060075a7 */ /* 0x001064000800017f */
[----:B-1----:R-:W-:Y:S05]  /*88f0*/  @!P0 NANOSLEEP.SYNCS 0x989680 ;  /* 0x009896800000895d */ /* 0x002fea0003900000 */
[----:B------:R-:W1:Y:S02]  /*8900*/  @!P0 SYNCS.PHASECHK.TRANS64 P0, [R6+URZ], R3 ;  /* 0x00000003060085a7 */ /* 0x000e64000800007f */
[----:B-1----:R-:W-:Y:S05]  /*8910*/  @!P0 BRA `(.L_x_143) ;  /* 0xfffffffc00f08947 */ /* 0x002fea000383ffff */
[----:B------:R-:W-:Y:S05]  /*8920*/  BRA `(.L_x_187) ;  /* 0xffffffec00547947 */ /* 0x000fea000383ffff */
.L_x_144:
[----:B0-----:R0:W1:Y:S02]  /*8930*/  SYNCS.PHASECHK.TRANS64.TRYWAIT P0, [R7+URZ], R4 ;  /* 0x00000004070075a7 */ /* 0x001064000800017f */
[----:B-1----:R-:W-:Y:S05]  /*8940*/  @!P0 NANOSLEEP.SYNCS 0x989680 ;  /* 0x009896800000895d */ /* 0x002fea0003900000 */
[----:B------:R-:W1:Y:S02]  /*8950*/  @!P0 SYNCS.PHASECHK.TRANS64 P0, [R7+URZ], R4 ;  /* 0x00000004070085a7 */ /* 0x000e64000800007f */
[----:B-1----:R-:W-:Y:S05]  /*8960*/  @!P0 BRA `(.L_x_144) ;  /* 0xfffffffc00f08947 */ /* 0x002fea000383ffff */
[----:B------:R-:W-:Y:S05]  /*8970*/  BRA `(.L_x_188) ;  /* 0xffffffec00647947 */ /* 0x000fea000383ffff */
.L_x_145:
[----:B0-----:R0:W1:Y:S02]  /*8980*/  SYNCS.PHASECHK.TRANS64.TRYWAIT P0, [R6+URZ], R3 ;  /* 0x00000003060075a7 */ /* 0x001064000800017f */
[----:B-1----:R-:W-:Y:S05]  /*8990*/  @!P0 NANOSLEEP.SYNCS 0x989680 ;  /* 0x009896800000895d */ /* 0x002fea0003900000 */
[----:B------:R-:W1:Y:S02]  /*89a0*/  @!P0 SYNCS.PHASECHK.TRANS64 P0, [R6+URZ], R3 ;  /* 0x00000003060085a7 */ /* 0x000e64000800007f */
[----:B-1----:R-:W-:Y:S05]  /*89b0*/  @!P0 BRA `(.L_x_145) ;  /* 0xfffffffc00f08947 */ /* 0x002fea000383ffff */
[----:B------:R-:W-:Y:S05]  /*89c0*/  BRA `(.L_x_189) ;  /* 0xffffffec00747947 */ /* 0x000fea000383ffff */
.L_x_146:
[----:B0-----:R0:W1:Y:S02]  /*89d0*/  SYNCS.PHASECHK.TRANS64.TRYWAIT P0, [R7+URZ], R4 ;  /* 0x00000004070075a7 */ /* 0x001064000800017f */
[----:B-1----:R-:W-:Y:S05]  /*89e0*/  @!P0 NANOSLEEP.SYNCS 0x989680 ;  /* 0x009896800000895d */ /* 0x002fea0003900000 */
[----:B------:R-:W1:Y:S02]  /*89f0*/  @!P0 SYNCS.PHASECHK.TRANS64 P0, [R7+URZ], R4 ;  /* 0x00000004070085a7 */ /* 0x000e64000800007f */
[----:B-1----:R-:W-:Y:S05]  /*8a00*/  @!P0 BRA `(.L_x_146) ;  /* 0xfffffffc00f08947 */ /* 0x002fea000383ffff */
[----:B------:R-:W-:Y:S05]  /*8a10*/  BRA `(.L_x_190) ;  /* 0xffffffec00847947 */ /* 0x000fea000383ffff */
.L_x_147:
[----:B0-----:R0:W1:Y:S02]  /*8a20*/  SYNCS.PHASECHK.TRANS64.TRYWAIT P0, [R6+URZ], R3 ;  /* 0x00000003060075a7 */ /* 0x001064000800017f */
[----:B-1----:R-:W-:Y:S05]  /*8a30*/  @!P0 NANOSLEEP.SYNCS 0x989680 ;  /* 0x009896800000895d */ /* 0x002fea0003900000 */
[----:B------:R-:W1:Y:S02]  /*8a40*/  @!P0 SYNCS.PHASECHK.TRANS64 P0, [R6+URZ], R3 ;  /* 0x00000003060085a7 */ /* 0x000e64000800007f */
[----:B-1----:R-:W-:Y:S05]  /*8a50*/  @!P0 BRA `(.L_x_147) ;  /* 0xfffffffc00f08947 */ /* 0x002fea000383ffff */
[----:B------:R-:W-:Y:S05]  /*8a60*/  BRA `(.L_x_191) ;  /* 0xffffffec00947947 */ /* 0x000fea000383ffff */
.L_x_148:
[----:B0-----:R0:W1:Y:S02]  /*8a70*/  SYNCS.PHASECHK.TRANS64.TRYWAIT P0, [R7+URZ], R4 ;  /* 0x00000004070075a7 */ /* 0x001064000800017f */
[----:B-1----:R-:W-:Y:S05]  /*8a80*/  @!P0 NANOSLEEP.SYNCS 0x989680 ;  /* 0x009896800000895d */ /* 0x002fea0003900000 */
[----:B------:R-:W1:Y:S02]  /*8a90*/  @!P0 SYNCS.PHASECHK.TRANS64 P0, [R7+URZ], R4 ;  /* 0x00000004070085a7 */ /* 0x000e64000800007f */
[----:B-1----:R-:W-:Y:S05]  /*8aa0*/  @!P0 BRA `(.L_x_148) ;  /* 0xfffffffc00f08947 */ /* 0x002fea000383ffff */
[----:B------:R-:W-:Y:S05]  /*8ab0*/  BRA `(.L_x_192) ;  /* 0xffffffec00a47947 */ /* 0x000fea000383ffff */
.L_x_149:
[----:B0-----:R0:W1:Y:S02]  /*8ac0*/  SYNCS.PHASECHK.TRANS64.TRYWAIT P0, [R6+URZ], R3 ;  /* 0x00000003060075a7 */ /* 0x001064000800017f */
[----:B-1----:R-:W-:Y:S05]  /*8ad0*/  @!P0 NANOSLEEP.SYNCS 0x989680 ;  /* 0x009896800000895d */ /* 0x002fea0003900000 */
[----:B------:R-:W1:Y:S02]  /*8ae0*/  @!P0 SYNCS.PHASECHK.TRANS64 P0, [R6+URZ], R3 ;  /* 0x00000003060085a7 */ /* 0x000e64000800007f */
[----:B-1----:R-:W-:Y:S05]  /*8af0*/  @!P0 BRA `(.L_x_149) ;  /* 0xfffffffc00f08947 */ /* 0x002fea000383ffff */
[----:B------:R-:W-:Y:S05]  /*8b00*/  BRA `(.L_x_193) ;  /* 0xffffffec00b47947 */ /* 0x000fea000383ffff */
.L_x_150:
[----:B0-----:R0:W1:Y:S02]  /*8b10*/  SYNCS.PHASECHK.TRANS64.TRYWAIT P0, [R7+URZ], R4 ;  /* 0x00000004070075a7 */ /* 0x001064000800017f */
[----:B-1----:R-:W-:Y:S05]  /*8b20*/  @!P0 NANOSLEEP.SYNCS 0x989680 ;  /* 0x009896800000895d */ /* 0x002fea0003900000 */
[----:B------:R-:W1:Y:S02]  /*8b30*/  @!P0 SYNCS.PHASECHK.TRANS64 P0, [R7+URZ], R4 ;  /* 0x00000004070085a7 */ /* 0x000e64000800007f */
[----:B-1----:R-:W-:Y:S05]  /*8b40*/  @!P0 BRA `(.L_x_150) ;  /* 0xfffffffc00f08947 */ /* 0x002fea000383ffff */
[----:B------:R-:W-:Y:S05]  /*8b50*/  BRA `(.L_x_194) ;  /* 0xffffffec00c47947 */ /* 0x000fea000383ffff */
.L_x_151:
[----:B0-----:R0:W1:Y:S02]  /*8b60*/  SYNCS.PHASECHK.TRANS64.TRYWAIT P0, [R6+URZ], R3 ;  /* 0x00000003060075a7 */ /* 0x001064000800017f */
[----:B-1----:R-:W-:Y:S05]  /*8b70*/  @!P0 NANOSLEEP.SYNCS 0x989680 ;  /* 0x009896800000895d */ /* 0x002fea0003900000 */
[----:B------:R-:W1:Y:S02]  /*8b80*/  @!P0 SYNCS.PHASECHK.TRANS64 P0, [R6+URZ], R3 ;  /* 0x00000003060085a7 */ /* 0x000e64000800007f */
[----:B-1----:R-:W-:Y:S05]  /*8b90*/  @!P0 BRA `(.L_x_151) ;  /* 0xfffffffc00f08947 */ /* 0x002fea000383ffff */
[----:B------:R-:W-:Y:S05]  /*8ba0*/  BRA `(.L_x_195) ;  /* 0xffffffec00d47947 */ /* 0x000fea000383ffff */
.L_x_152:
[----:B0-----:R0:W1:Y:S02]  /*8bb0*/  SYNCS.PHASECHK.TRANS64.TRYWAIT P0, [R7+URZ], R4 ;  /* 0x00000004070075a7 */ /* 0x001064000800017f */
[----:B-1----:R-:W-:Y:S05]  /*8bc0*/  @!P0 NANOSLEEP.SYNCS 0x989680 ;  /* 0x009896800000895d */ /* 0x002fea0003900000 */
[----:B------:R-:W1:Y:S02]  /*8bd0*/  @!P0 SYNCS.PHASECHK.TRANS64 P0, [R7+URZ], R4 ;  /* 0x00000004070085a7 */ /* 0x000e64000800007f */
[----:B-1----:R-:W-:Y:S05]  /*8be0*/  @!P0 BRA `(.L_x_152) ;  /* 0xfffffffc00f08947 */ /* 0x002fea000383ffff */
[----:B------:R-:W-:Y:S05]  /*8bf0*/  BRA `(.L_x_196) ;  /* 0xffffffec00e47947 */ /* 0x000fea000383ffff */
.L_x_153:
[----:B0-----:R0:W1:Y:S02]  /*8c00*/  SYNCS.PHASECHK.TRANS64.TRYWAIT P0, [R6+URZ], R3 ;  /* 0x00000003060075a7 */ /* 0x001064000800017f */
[----:B-1----:R-:W-:Y:S05]  /*8c10*/  @!P0 NANOSLEEP.SYNCS 0x989680 ;  /* 0x009896800000895d */ /* 0x002fea0003900000 */
[----:B------:R-:W1:Y:S02]  /*8c20*/  @!P0 SYNCS.PHASECHK.TRANS64 P0, [R6+URZ], R3 ;  /* 0x00000003060085a7 */ /* 0x000e64000800007f */
[----:B-1----:R-:W-:Y:S05]  /*8c30*/  @!P0 BRA `(.L_x_153) ;  /* 0xfffffffc00f08947 */ /* 0x002fea000383ffff */
[----:B------:R-:W-:Y:S05]  /*8c40*/  BRA `(.L_x_197) ;  /* 0xffffffec00f47947 */ /* 0x000fea000383ffff */
.L_x_154:
[----:B0-----:R0:W1:Y:S02]  /*8c50*/  SYNCS.PHASECHK.TRANS64.TRYWAIT P0, [R7+URZ], R4 ;  /* 0x00000004070075a7 */ /* 0x001064000800017f */
[----:B-1----:R-:W-:Y:S05]  /*8c60*/  @!P0 NANOSLEEP.SYNCS 0x989680 ;  /* 0x009896800000895d */ /* 0x002fea0003900000 */
[----:B------:R-:W1:Y:S02]  /*8c70*/  @!P0 SYNCS.PHASECHK.TRANS64 P0, [R7+URZ], R4 ;  /* 0x00000004070085a7 */ /* 0x000e64000800007f */
[----:B-1----:R-:W-:Y:S05]  /*8c80*/  @!P0 BRA `(.L_x_154) ;  /* 0xfffffffc00f08947 */ /* 0x002fea000383ffff */
[----:B------:R-:W-:Y:S05]  /*8c90*/  BRA `(.L_x_198) ;  /* 0xfffffff000047947 */ /* 0x000fea000383ffff */
.L_x_155:
[----:B0-----:R0:W1:Y:S02]  /*8ca0*/  SYNCS.PHASECHK.TRANS64.TRYWAIT P0, [R6+URZ], R3 ;  /* 0x00000003060075a7 */ /* 0x001064000800017f */
[----:B-1----:R-:W-:Y:S05]  /*8cb0*/  @!P0 NANOSLEEP.SYNCS 0x989680 ;  /* 0x009896800000895d */ /* 0x002fea0003900000 */
[----:B------:R-:W1:Y:S02]  /*8cc0*/  @!P0 SYNCS.PHASECHK.TRANS64 P0, [R6+URZ], R3 ;  /* 0x00000003060085a7 */ /* 0x000e64000800007f */
[----:B-1----:R-:W-:Y:S05]  /*8cd0*/  @!P0 BRA `(.L_x_155) ;  /* 0xfffffffc00f08947 */ /* 0x002fea000383ffff */
[----:B------:R-:W-:Y:S05]  /*8ce0*/  BRA `(.L_x_199) ;  /* 0xfffffff000147947 */ /* 0x000fea000383ffff */
.L_x_156:
[----:B0-----:R0:W1:Y:S02]  /*8cf0*/  SYNCS.PHASECHK.TRANS64.TRYWAIT P0, [R7+URZ], R4 ;  /* 0x00000004070075a7 */ /* 0x001064000800017f */
[----:B-1----:R-:W-:Y:S05]  /*8d00*/  @!P0 NANOSLEEP.SYNCS 0x989680 ;  /* 0x009896800000895d */ /* 0x002fea0003900000 */
[----:B------:R-:W1:Y:S02]  /*8d10*/  @!P0 SYNCS.PHASECHK.TRANS64 P0, [R7+URZ], R4 ;  /* 0x00000004070085a7 */ /* 0x000e64000800007f */
[----:B-1----:R-:W-:Y:S05]  /*8d20*/  @!P0 BRA `(.L_x_156) ;  /* 0xfffffffc00f08947 */ /* 0x002fea000383ffff */
[----:B------:R-:W-:Y:S05]  /*8d30*/  BRA `(.L_x_200) ;  /* 0xfffffff000247947 */ /* 0x000fea000383ffff */
.L_x_157:
[----:B0-----:R0:W1:Y:S02]  /*8d40*/  SYNCS.PHASECHK.TRANS64.TRYWAIT P0, [R6+URZ], R3 ;  /* 0x00000003060075a7 */ /* 0x001064000800017f */
[----:B-1----:R-:W-:Y:S05]  /*8d50*/  @!P0 NANOSLEEP.SYNCS 0x989680 ;  /* 0x009896800000895d */ /* 0x002fea0003900000 */
[----:B------:R-:W1:Y:S02]  /*8d60*/  @!P0 SYNCS.PHASECHK.TRANS64 P0, [R6+URZ], R3 ;  /* 0x00000003060085a7 */ /* 0x000e64000800007f */
[----:B-1----:R-:W-:Y:S05]  /*8d70*/  @!P0 BRA `(.L_x_157) ;  /* 0xfffffffc00f08947 */ /* 0x002fea000383ffff */
[----:B------:R-:W-:Y:S05]  /*8d80*/  BRA `(.L_x_201) ;  /* 0xfffffff000347947 */ /* 0x000fea000383ffff */
.L_x_158:
[----:B0-----:R0:W1:Y:S02]  /*8d90*/  SYNCS.PHASECHK.TRANS64.TRYWAIT P0, [R7+URZ], R4 ;  /* 0x00000004070075a7 */ /* 0x001064000800017f */
[----:B-1----:R-:W-:Y:S05]  /*8da0*/  @!P0 NANOSLEEP.SYNCS 0x989680 ;  /* 0x009896800000895d */ /* 0x002fea0003900000 */
[----:B------:R-:W1:Y:S02]  /*8db0*/  @!P0 SYNCS.PHASECHK.TRANS64 P0, [R7+URZ], R4 ;  /* 0x00000004070085a7 */ /* 0x000e64000800007f */
[----:B-1----:R-:W-:Y:S05]  /*8dc0*/  @!P0 BRA `(.L_x_158) ;  /* 0xfffffffc00f08947 */ /* 0x002fea000383ffff */
[----:B------:R-:W-:Y:S05]  /*8dd0*/  BRA `(.L_x_202) ;  /* 0xfffffff000447947 */ /* 0x000fea000383ffff */
.L_x_159:
[----:B0-----:R0:W1:Y:S02]  /*8de0*/  SYNCS.PHASECHK.TRANS64.TRYWAIT P0, [R6+URZ], R3 ;  /* 0x00000003060075a7 */ /* 0x001064000800017f */
[----:B-1----:R-:W-:Y:S05]  /*8df0*/  @!P0 NANOSLEEP.SYNCS 0x989680 ;  /* 0x009896800000895d */ /* 0x002fea0003900000 */
[----:B------:R-:W1:Y:S02]  /*8e00*/  @!P0 SYNCS.PHASECHK.TRANS64 P0, [R6+URZ], R3 ;  /* 0x00000003060085a7 */ /* 0x000e64000800007f */
[----:B-1----:R-:W-:Y:S05]  /*8e10*/  @!P0 BRA `(.L_x_159) ;  /* 0xfffffffc00f08947 */ /* 0x002fea000383ffff */
[----:B------:R-:W-:Y:S05]  /*8e20*/  BRA `(.L_x_203) ;  /* 0xfffffff000547947 */ /* 0x000fea000383ffff */
.L_x_160:
[----:B0-----:R0:W1:Y:S02]  /*8e30*/  SYNCS.PHASECHK.TRANS64.TRYWAIT P0, [R7+URZ], R4 ;  /* 0x00000004070075a7 */ /* 0x001064000800017f */
[----:B-1----:R-:W-:Y:S05]  /*8e40*/  @!P0 NANOSLEEP.SYNCS 0x989680 ;  /* 0x009896800000895d */ /* 0x002fea0003900000 */
[----:B------:R-:W1:Y:S02]  /*8e50*/  @!P0 SYNCS.PHASECHK.TRANS64 P0, [R7+URZ], R4 ;  /* 0x00000004070085a7 */ /* 0x000e64000800007f */
[----:B-1----:R-:W-:Y:S05]  /*8e60*/  @!P0 BRA `(.L_x_160) ;  /* 0xfffffffc00f08947 */ /* 0x002fea000383ffff */
[----:B------:R-:W-:Y:S05]  /*8e70*/  BRA `(.L_x_204) ;  /* 0xfffffff000647947 */ /* 0x000fea000383ffff */
.L_x_161:
[----:B0-----:R0:W1:Y:S02]  /*8e80*/  SYNCS.PHASECHK.TRANS64.TRYWAIT P0, [R6+URZ], R3 ;  /* 0x00000003060075a7 */ /* 0x001064000800017f */
[----:B-1----:R-:W-:Y:S05]  /*8e90*/  @!P0 NANOSLEEP.SYNCS 0x989680 ;  /* 0x009896800000895d */ /* 0x002fea0003900000 */
[----:B------:R-:W1:Y:S02]  /*8ea0*/  @!P0 SYNCS.PHASECHK.TRANS64 P0, [R6+URZ], R3 ;  /* 0x00000003060085a7 */ /* 0x000e64000800007f */
[----:B-1----:R-:W-:Y:S05]  /*8eb0*/  @!P0 BRA `(.L_x_161) ;  /* 0xfffffffc00f08947 */ /* 0x002fea000383ffff */
[----:B------:R-:W-:Y:S05]  /*8ec0*/  BRA `(.L_x_205) ;  /* 0xfffffff000747947 */ /* 0x000fea000383ffff */
.L_x_162:
[----:B0-----:R0:W1:Y:S02]  /*8ed0*/  SYNCS.PHASECHK.TRANS64.TRYWAIT P0, [R7+URZ], R4 ;  /* 0x00000004070075a7 */ /* 0x001064000800017f */
[----:B-1----:R-:W-:Y:S05]  /*8ee0*/  @!P0 NANOSLEEP.SYNCS 0x989680 ;  /* 0x009896800000895d */ /* 0x002fea0003900000 */
[----:B------:R-:W1:Y:S02]  /*8ef0*/  @!P0 SYNCS.PHASECHK.TRANS64 P0, [R7+URZ], R4 ;  /* 0x00000004070085a7 */ /* 0x000e64000800007f */
[----:B-1----:R-:W-:Y:S05]  /*8f00*/  @!P0 BRA `(.L_x_162) ;  /* 0xfffffffc00f08947 */ /* 0x002fea000383ffff */
[----:B------:R-:W-:Y:S05]  /*8f10*/  BRA `(.L_x_206) ;  /* 0xfffffff000847947 */ /* 0x000fea000383ffff */
.L_x_163:
[----:B-1----:R1:W2:Y:S02]  /*8f20*/  SYNCS.PHASECHK.TRANS64.TRYWAIT P0, [R6+URZ], R3 ;  /* 0x00000003060075a7 */ /* 0x0022a4000800017f */
[----:B--2---:R-:W-:Y:S05]  /*8f30*/  @!P0 NANOSLEEP.SYNCS 0x989680 ;  /* 0x009896800000895d */ /* 0x004fea0003900000 */
[----:B------:R-:W2:Y:S02]  /*8f40*/  @!P0 SYNCS.PHASECHK.TRANS64 P0, [R6+URZ], R3 ;  /* 0x00000003060085a7 */ /* 0x000ea4000800007f */
[----:B--2---:R-:W-:Y:S05]  /*8f50*/  @!P0 BRA `(.L_x_163) ;  /* 0xfffffffc00f08947 */ /* 0x004fea000383ffff */
[----:B------:R-:W-:Y:S05]  /*8f60*/  BRA `(.L_x_207) ;  /* 0xfffffff0008c7947 */ /* 0x000fea000383ffff */
.L_x_208:
[----:B------:R-:W-:-:S00]  /*8f70*/  BRA `(.L_x_208) ;  /* 0xfffffffc00fc7947 */ /* 0x000fc0000383ffff */
[----:B------:R-:W-:-:S00]  /*8f80*/  NOP ;  /* 0x0000000000007918 */ /* 0x000fc00000000000 */
[----:B------:R-:W-:-:S00]  /*8f90*/  NOP ;  /* 0x0000000000007918 */ /* 0x000fc00000000000 */
[----:B------:R-:W-:-:S00]  /*8fa0*/  NOP ;  /* 0x0000000000007918 */ /* 0x000fc00000000000 */
[----:B------:R-:W-:-:S00]  /*8fb0*/  NOP ;  /* 0x0000000000007918 */ /* 0x000fc00000000000 */
[----:B------:R-:W-:-:S00]  /*8fc0*/  NOP ;  /* 0x0000000000007918 */ /* 0x000fc00000000000 */
[----:B------:R-:W-:-:S00]  /*8fd0*/  NOP ;  /* 0x0000000000007918 */ /* 0x000fc00000000000 */
[----:B------:R-:W-:-:S00]  /*8fe0*/  NOP ;  /* 0x0000000000007918 */ /* 0x000fc00000000000 */
[----:B------:R-:W-:-:S00]  /*8ff0*/  NOP ;  /* 0x0000000000007918 */ /* 0x000fc00000000000 */
.L_x_209:


//--------------------- .nv.shared._ZN7cutlass13device_kernelINS_4gemm6kernel13GemmUniversalIN4cute5tupleIJiiiiEEENS1_10collective13CollectiveMmaINS1_37MainloopSm90TmaGmmaWarpSpecializedFP8ILi37ENS5_IJNS4_1CILi2EEESB_NSA_ILi1EEEEEENS1_35KernelTmaWarpSpecializedCooperativeEEENS5_IJNSA_ILi128EEENSA_ILi64EEENSA_ILi32EEEEEENS_12float_e4m3_tENS5_IJlSC_lEEESK_SL_NS4_8TiledMMAINS4_8MMA_AtomIJNS4_4SM904GMMA30MMA_64x64x32_F32E4M3E4M3_SS_TNILNSP_7ScaleInE1ELSR_1EEEEEENS4_6LayoutINS5_IJSB_SC_SC_EEENS5_IJSC_NSA_ILi0EEESW_EEEEENS5_IJNS4_10UnderscoreESZ_SZ_EEEEENS4_23SM90_TMA_LOAD_MULTICASTENS4_14ComposedLayoutINS4_7SwizzleILi1ELi4ELi3EEENS4_18smem_ptr_flag_bitsILi8EEENSU_INS5_IJNSA_ILi8EEESI_EEENS5_IJSI_SC_EEEEEEEvNS4_8identityES12_S1C_vS1D_EENS_8epilogue10collective6detail29Sm90TmaWarpSpecializedAdapterINS1G_15DefaultEpilogueISK_SL_SL_NS1F_6thread17LinearCombinationISK_Li1EffLNS1K_9ScaleType4KindE0ELNS_15FloatRoundStyleE2ESK_EENS1_15EpilogueDefaultEEEEEvvEEEEvNT_6ParamsE --------------------------
	.section	.nv.shared._ZN7cutlass13device_kernelINS_4gemm6kernel13GemmUniversalIN4cute5tupleIJiiiiEEENS1_10collective13CollectiveMmaINS1_37MainloopSm90TmaGmmaWarpSpecializedFP8ILi37ENS5_IJNS4_1CILi2EEESB_NSA_ILi1EEEEEENS1_35KernelTmaWarpSpecializedCooperativeEEENS5_IJNSA_ILi128EEENSA_ILi64EEENSA_ILi32EEEEEENS_12float_e4m3_tENS5_IJlSC_lEEESK_SL_NS4_8TiledMMAINS4_8MMA_AtomIJNS4_4SM904GMMA30MMA_64x64x32_F32E4M3E4M3_SS_TNILNSP_7ScaleInE1ELSR_1EEEEEENS4_6LayoutINS5_IJSB_SC_SC_EEENS5_IJSC_NSA_ILi0EEESW_EEEEENS5_IJNS4_10UnderscoreESZ_SZ_EEEEENS4_23SM90_TMA_LOAD_MULTICASTENS4_14ComposedLayoutINS4_7SwizzleILi1ELi4ELi3EEENS4_18smem_ptr_flag_bitsILi8EEENSU_INS5_IJNSA_ILi8EEESI_EEENS5_IJSI_SC_EEEEEEEvNS4_8identityES12_S1C_vS1D_EENS_8epilogue10collective6detail29Sm90TmaWarpSpecializedAdapterINS1G_15DefaultEpilogueISK_SL_SL_NS1F_6thread17LinearCombinationISK_Li1EffLNS1K_9ScaleType4KindE0ELNS_15FloatRoundStyleE2ESK_EENS1_15EpilogueDefaultEEEEEvvEEEEvNT_6ParamsE,"aw",@nobits
	.sectionflags	@""
	.align	16
	.zero		1024


//--------------------- .nv.shared.reserved.0     --------------------------
	.section	.nv.shared.reserved.0,"aw",@nobits
	.weak		__nv_reservedSMEM_offset_0_alias
	.size		__nv_reservedSMEM_offset_0_alias, 0, 0
	.other		__nv_reservedSMEM_offset_0_alias,@"STO_CUDA_RESERVED_SHARED STV_DEFAULT"
__nv_reservedSMEM_offset_0_alias:
	.zero		0


//--------------------- .nv.global                --------------------------
	.section	.nv.global,"aw",@nobits
.nv.global:
	.type		_ZN39_INTERNAL_a207a0fe_4_k_cu_aa51f479_34834cute1_E,@object
	.size		_ZN39_INTERNAL_a207a0fe_4_k_cu_aa51f479_34834cute1_E,(_ZN39_INTERNAL_a207a0fe_4_k_cu_aa51f479_34834cuda3std3__45__cpo6cbeginE - _ZN39_INTERNAL_a207a0fe_4_k_cu_aa51f479_34834cute1_E)
_ZN39_INTERNAL_a207a0fe_4_k_cu_aa51f479_34834cute1_E:
	.zero		1
	.type		_ZN39_INTERNAL_a207a0fe_4_k_cu_aa51f479_34834cuda3std3__45__cpo6cbeginE,@object
	.size		_ZN39_INTERNAL_a207a0fe_4_k_cu_aa51f479_34834cuda3std3__45__cpo6cbeginE,(_ZN39_INTERNAL_a207a0fe_4_k_cu_aa51f479_34834cuda3std3__48in_placeE - _ZN39_INTERNAL_a207a0fe_4_k_cu_aa51f479_34834cuda3std3__45__cpo6cbeginE)
_ZN39_INTERNAL_a207a0fe_4_k_cu_aa51f479_34834cuda3std3__45__cpo6cbeginE:
	.zero		1
	.type		_ZN39_INTERNAL_a207a0fe_4_k_cu_aa51f479_34834cuda3std3__48in_placeE,@object
	.size		_ZN39_INTERNAL_a207a0fe_4_k_cu_aa51f479_34834cuda3std3__48in_placeE,(_ZN39_INTERNAL_a207a0fe_4_k_cu_aa51f479_34834cuda3std6ranges3__45__cpo9iter_moveE - _ZN39_INTERNAL_a207a0fe_4_k_cu_aa51f479_34834cuda3std3__48in_placeE)
_ZN39_INTERNAL_a207a0fe_4_k_cu_aa51f479_34834cuda3std3__48in_placeE:
	.zero		1
	.type		_ZN39_INTERNAL_a207a0fe_4_k_cu_aa51f479_34834cuda3std6ranges3__45__cpo9iter_moveE,@object
	.size		_ZN39_INTERNAL_a207a0fe_4_k_cu_aa51f479_34834cuda3std6ranges3__45__cpo9iter_moveE,(_ZN39_INTERNAL_a207a0fe_4_k_cu_aa51f479_34834cuda3std3__45__cpo5beginE - _ZN39_INTERNAL_a207a0fe_4_k_cu_aa51f479_34834cuda3std6ranges3__45__cpo9iter_moveE)
_ZN39_INTERNAL_a207a0fe_4_k_cu_aa51f479_34834cuda3std6ranges3__45__cpo9iter_moveE:
	.zero		1
	.type		_ZN39_INTERNAL_a207a0fe_4_k_cu_aa51f479_34834cuda3std3__45__cpo5beginE,@object
	.size		_ZN39_INTERNAL_a207a0fe_4_k_cu_aa51f479_34834cuda3std3__45__cpo5beginE,(_ZN39_INTERNAL_a207a0fe_4_k_cu_aa51f479_34834cuda3std3__441_GLOBAL__N__a207a0fe_4_k_cu_aa51f479_34836ignoreE - _ZN39_INTERNAL_a207a0fe_4_k_cu_aa51f479_34834cuda3std3__45__cpo5beginE)
_ZN39_INTERNAL_a207a0fe_4_k_cu_aa51f479_34834cuda3std3__45__cpo5beginE:
	.zero		1
	.type		_ZN39_INTERNAL_a207a0fe_4_k_cu_aa51f479_34834cuda3std3__441_GLOBAL__N__a207a0fe_4_k_cu_aa51f479_34836ignoreE,@object
	.size		_ZN39_INTERNAL_a207a0fe_4_k_cu_aa51f479_34834cuda3std3__441_GLOBAL__N__a207a0fe_4_k_cu_aa51f479_34836ignoreE,(_ZN39_INTERNAL_a207a0fe_4_k_cu_aa51f479_34834cute7productE - _ZN39_INTERNAL_a207a0fe_4_k_cu_aa51f479_34834cuda3std3__441_GLOBAL__N__a207a0fe_4_k_cu_aa51f479_34836ignoreE)
_ZN39_INTERNAL_a207a0fe_4_k_cu_aa51f479_34834cuda3std3__441_GLOBAL__N__a207a0fe_4_k_cu_aa51f479_34836ignoreE:
	.zero		1
	.type		_ZN39_INTERNAL_a207a0fe_4_k_cu_aa51f479_34834cute7productE,@object
	.size		_ZN39_INTERNAL_a207a0fe_4_k_cu_aa51f479_34834cute7productE,(_ZN39_INTERNAL_a207a0fe_4_k_cu_aa51f479_34834cuda3std3__45__cpo3endE - _ZN39_INTERNAL_a207a0fe_4_k_cu_aa51f479_34834cute7productE)
_ZN39_INTERNAL_a207a0fe_4_k_cu_aa51f479_34834cute7productE:
	.zero		1
	.type		_ZN39_INTERNAL_a207a0fe_4_k_cu_aa51f479_34834cuda3std3__45__cpo3endE,@object
	.size		_ZN39_INTERNAL_a207a0fe_4_k_cu_aa51f479_34834cuda3std3__45__cpo3endE,(_ZN39_INTERNAL_a207a0fe_4_k_cu_aa51f479_34834cuda3std3__419piecewise_constructE - _ZN39_INTERNAL_a207a0fe_4_k_cu_aa51f479_34834cuda3std3__45__cpo3endE)
_ZN39_INTERNAL_a207a0fe_4_k_cu_aa51f479_34834cuda3std3__45__cpo3endE:
	.zero		1
	.type		_ZN39_INTERNAL_a207a0fe_4_k_cu_aa51f479_34834cuda3std3__419piecewise_constructE,@object
	.size		_ZN39_INTERNAL_a207a0fe_4_k_cu_aa51f479_34834cuda3std3__419piecewise_constructE,(_ZN39_INTERNAL_a207a0fe_4_k_cu_aa51f479_34834cuda3std3__45__cpo4cendE - _ZN39_INTERNAL_a207a0fe_4_k_cu_aa51f479_34834cuda3std3__419piecewise_constructE)
_ZN39_INTERNAL_a207a0fe_4_k_cu_aa51f479_34834cuda3std3__419piecewise_constructE:
	.zero		1
	.type		_ZN39_INTERNAL_a207a0fe_4_k_cu_aa51f479_34834cuda3std3__45__cpo4cendE,@object
	.size		_ZN39_INTERNAL_a207a0fe_4_k_cu_aa51f479_34834cuda3std3__45__cpo4cendE,(_ZN39_INTERNAL_a207a0fe_4_k_cu_aa51f479_34834cuda3std6ranges3__45__cpo4swapE - _ZN39_INTERNAL_a207a0fe_4_k_cu_aa51f479_34834cuda3std3__45__cpo4cendE)
_ZN39_INTERNAL_a207a0fe_4_k_cu_aa51f479_34834cuda3std3__45__cpo4cendE:
	.zero		1
	.type		_ZN39_INTERNAL_a207a0fe_4_k_cu_aa51f479_34834cuda3std6ranges3__45__cpo4swapE,@object
	.size		_ZN39_INTERNAL_a207a0fe_4_k_cu_aa51f479_34834cuda3std6ranges3__45__cpo4swapE,(.L_7 - _ZN39_INTERNAL_a207a0fe_4_k_cu_aa51f479_34834cuda3std6ranges3__45__cpo4swapE)
_ZN39_INTERNAL_a207a0fe_4_k_cu_aa51f479_34834cuda3std6ranges3__45__cpo4swapE:
	.zero		1
.L_7:


//--------------------- .nv.constant0._ZN7cutlass13device_kernelINS_4gemm6kernel13GemmUniversalIN4cute5tupleIJiiiiEEENS1_10collective13CollectiveMmaINS1_37MainloopSm90TmaGmmaWarpSpecializedFP8ILi37ENS5_IJNS4_1CILi2EEESB_NSA_ILi1EEEEEENS1_35KernelTmaWarpSpecializedCooperativeEEENS5_IJNSA_ILi128EEENSA_ILi64EEENSA_ILi32EEEEEENS_12float_e4m3_tENS5_IJlSC_lEEESK_SL_NS4_8TiledMMAINS4_8MMA_AtomIJNS4_4SM904GMMA30MMA_64x64x32_F32E4M3E4M3_SS_TNILNSP_7ScaleInE1ELSR_1EEEEEENS4_6LayoutINS5_IJSB_SC_SC_EEENS5_IJSC_NSA_ILi0EEESW_EEEEENS5_IJNS4_10UnderscoreESZ_SZ_EEEEENS4_23SM90_TMA_LOAD_MULTICASTENS4_14ComposedLayoutINS4_7SwizzleILi1ELi4ELi3EEENS4_18smem_ptr_flag_bitsILi8EEENSU_INS5_IJNSA_ILi8EEESI_EEENS5_IJSI_SC_EEEEEEEvNS4_8identityES12_S1C_vS1D_EENS_8epilogue10collective6detail29Sm90TmaWarpSpecializedAdapterINS1G_15DefaultEpilogueISK_SL_SL_NS1F_6thread17LinearCombinationISK_Li1EffLNS1K_9ScaleType4KindE0ELNS_15FloatRoundStyleE2ESK_EENS1_15EpilogueDefaultEEEEEvvEEEEvNT_6ParamsE --------------------------
	.section	.nv.constant0._ZN7cutlass13device_kernelINS_4gemm6kernel13GemmUniversalIN4cute5tupleIJiiiiEEENS1_10collective13CollectiveMmaINS1_37MainloopSm90TmaGmmaWarpSpecializedFP8ILi37ENS5_IJNS4_1CILi2EEESB_NSA_ILi1EEEEEENS1_35KernelTmaWarpSpecializedCooperativeEEENS5_IJNSA_ILi128EEENSA_ILi64EEENSA_ILi32EEEEEENS_12float_e4m3_tENS5_IJlSC_lEEESK_SL_NS4_8TiledMMAINS4_8MMA_AtomIJNS4_4SM904GMMA30MMA_64x64x32_F32E4M3E4M3_SS_TNILNSP_7ScaleInE1ELSR_1EEEEEENS4_6LayoutINS5_IJSB_SC_SC_EEENS5_IJSC_NSA_ILi0EEESW_EEEEENS5_IJNS4_10UnderscoreESZ_SZ_EEEEENS4_23SM90_TMA_LOAD_MULTICASTENS4_14ComposedLayoutINS4_7SwizzleILi1ELi4ELi3EEENS4_18smem_ptr_flag_bitsILi8EEENSU_INS5_IJNSA_ILi8EEESI_EEENS5_IJSI_SC_EEEEEEEvNS4_8identityES12_S1C_vS1D_EENS_8epilogue10collective6detail29Sm90TmaWarpSpecializedAdapterINS1G_15DefaultEpilogueISK_SL_SL_NS1F_6thread17LinearCombinationISK_Li1EffLNS1K_9ScaleType4KindE0ELNS_15FloatRoundStyleE2ESK_EENS1_15EpilogueDefaultEEEEEvvEEEEvNT_6ParamsE,"a",@progbits
	.sectionflags	@""
	.align	4
.nv.constant0._ZN7cutlass13device_kernelINS_4gemm6kernel13GemmUniversalIN4cute5tupleIJiiiiEEENS1_10collective13CollectiveMmaINS1_37MainloopSm90TmaGmmaWarpSpecializedFP8ILi37ENS5_IJNS4_1CILi2EEESB_NSA_ILi1EEEEEENS1_35KernelTmaWarpSpecializedCooperativeEEENS5_IJNSA_ILi128EEENSA_ILi64EEENSA_ILi32EEEEEENS_12float_e4m3_tENS5_IJlSC_lEEESK_SL_NS4_8TiledMMAINS4_8MMA_AtomIJNS4_4SM904GMMA30MMA_64x64x32_F32E4M3E4M3_SS_TNILNSP_7ScaleInE1ELSR_1EEEEEENS4_6LayoutINS5_IJSB_SC_SC_EEENS5_IJSC_NSA_ILi0EEESW_EEEEENS5_IJNS4_10UnderscoreESZ_SZ_EEEEENS4_23SM90_TMA_LOAD_MULTICASTENS4_14ComposedLayoutINS4_7SwizzleILi1ELi4ELi3EEENS4_18smem_ptr_flag_bitsILi8EEENSU_INS5_IJNSA_ILi8EEESI_EEENS5_IJSI_SC_EEEEEEEvNS4_8identityES12_S1C_vS1D_EENS_8epilogue10collective6detail29Sm90TmaWarpSpecializedAdapterINS1G_15DefaultEpilogueISK_SL_SL_NS1F_6thread17LinearCombinationISK_Li1EffLNS1K_9ScaleType4KindE0ELNS_15FloatRoundStyleE2ESK_EENS1_15EpilogueDefaultEEEEEvvEEEEvNT_6ParamsE:
	.zero		1664


//--------------------- SYMBOLS --------------------------

	.type		.nv.reservedSmem.offset0,@object
	.size		.nv.reservedSmem.offset0,0x4
